	.headerflags	@"EF_CUDA_TEXMODE_UNIFIED EF_CUDA_64BIT_ADDRESS EF_CUDA_SM80 EF_CUDA_VIRTUAL_SM(EF_CUDA_SM80)"
	.elftype	@"ET_EXEC"


//--------------------- .nv.info                  --------------------------
	.section	.nv.info,"",@"SHT_CUDA_INFO"
	.align	4


	//----- nvinfo : EIATTR_REGCOUNT
	.align		4
        /*0000*/ 	.byte	0x04, 0x2f
        /*0002*/ 	.short	(.L_1 - .L_0)
	.align		4
.L_0:
        /*0004*/ 	.word	index@(candidate5)
        /*0008*/ 	.word	0x00000080


	//----- nvinfo : EIATTR_MAX_STACK_SIZE
	.align		4
.L_1:
        /*000c*/ 	.byte	0x04, 0x23
        /*000e*/ 	.short	(.L_3 - .L_2)
	.align		4
.L_2:
        /*0010*/ 	.word	index@(candidate5)
        /*0014*/ 	.word	0x00000000


	//----- nvinfo : EIATTR_MIN_STACK_SIZE
	.align		4
.L_3:
        /*0018*/ 	.byte	0x04, 0x12
        /*001a*/ 	.short	(.L_5 - .L_4)
	.align		4
.L_4:
        /*001c*/ 	.word	index@(candidate5)
        /*0020*/ 	.word	0x00000000


	//----- nvinfo : EIATTR_FRAME_SIZE
	.align		4
.L_5:
        /*0024*/ 	.byte	0x04, 0x11
        /*0026*/ 	.short	(.L_7 - .L_6)
	.align		4
.L_6:
        /*0028*/ 	.word	index@(candidate5)
        /*002c*/ 	.word	0x00000000
.L_7:


//--------------------- .nv.info.candidate5       --------------------------
	.section	.nv.info.candidate5,"",@"SHT_CUDA_INFO"
	.align	4


	//----- nvinfo : EIATTR_CUDA_API_VERSION
	.align		4
        /*0000*/ 	.byte	0x04, 0x37
        /*0002*/ 	.short	(.L_9 - .L_8)
.L_8:
        /*0004*/ 	.word	0x00000075


	//----- nvinfo : EIATTR_SW2861232_WAR
	.align		4
.L_9:
        /*0008*/ 	.byte	0x01, 0x35
	.zero		2


	//----- nvinfo : EIATTR_PARAM_CBANK
	.align		4
        /*000c*/ 	.byte	0x04, 0x0a
        /*000e*/ 	.short	(.L_11 - .L_10)
	.align		4
.L_10:
        /*0010*/ 	.word	index@(.nv.constant0.candidate5)
        /*0014*/ 	.short	0x0160
        /*0016*/ 	.short	0x0018


	//----- nvinfo : EIATTR_CBANK_PARAM_SIZE
	.align		4
.L_11:
        /*0018*/ 	.byte	0x03, 0x19
        /*001a*/ 	.short	0x0018


	//----- nvinfo : EIATTR_KPARAM_INFO
	.align		4
        /*001c*/ 	.byte	0x04, 0x17
        /*001e*/ 	.short	(.L_13 - .L_12)
.L_12:
        /*0020*/ 	.word	0x00000000
        /*0024*/ 	.short	0x0002
        /*0026*/ 	.short	0x0010
        /*0028*/ 	.byte	0x00, 0xf0, 0x21, 0x00


	//----- nvinfo : EIATTR_KPARAM_INFO
	.align		4
.L_13:
        /*002c*/ 	.byte	0x04, 0x17
        /*002e*/ 	.short	(.L_15 - .L_14)
.L_14:
        /*0030*/ 	.word	0x00000000
        /*0034*/ 	.short	0x0001
        /*0036*/ 	.short	0x0008
        /*0038*/ 	.byte	0x00, 0xf0, 0x21, 0x00


	//----- nvinfo : EIATTR_KPARAM_INFO
	.align		4
.L_15:
        /*003c*/ 	.byte	0x04, 0x17
        /*003e*/ 	.short	(.L_17 - .L_16)
.L_16:
        /*0040*/ 	.word	0x00000000
        /*0044*/ 	.short	0x0000
        /*0046*/ 	.short	0x0000
        /*0048*/ 	.byte	0x00, 0xf0, 0x21, 0x00


	//----- nvinfo : EIATTR_MAXREG_COUNT
	.align		4
.L_17:
        /*004c*/ 	.byte	0x03, 0x1b
        /*004e*/ 	.short	0x00ff


	//----- nvinfo : EIATTR_EXIT_INSTR_OFFSETS
	.align		4
        /*0050*/ 	.byte	0x04, 0x1c
        /*0052*/ 	.short	(.L_19 - .L_18)


	//   ....[0]....
.L_18:
        /*0054*/ 	.word	0x00005b80


	//----- nvinfo : EIATTR_MAX_THREADS
	.align		4
.L_19:
        /*0058*/ 	.byte	0x04, 0x05
        /*005a*/ 	.short	(.L_21 - .L_20)
.L_20:
        /*005c*/ 	.word	0x00000080
        /*0060*/ 	.word	0x00000001
        /*0064*/ 	.word	0x00000001
.L_21:


//--------------------- .nv.rel.action            --------------------------
	.section	.nv.rel.action,"",@"SHT_CUDA_RELOCINFO"
	.align	8
	.sectionentsize	8
        /*0000*/ 	.byte	0x4b, 0x00, 0x00, 0x00, 0x00, 0x00, 0x00, 0x00, 0x00, 0x02, 0x02, 0x08, 0x10, 0x0a, 0x2f, 0x22
        /* <DEDUP_REMOVED lines=13> */


//--------------------- .nv.constant0.candidate5  --------------------------
	.section	.nv.constant0.candidate5,"a",@progbits
	.align	4
.nv.constant0.candidate5:
	.zero		376


//--------------------- .text.candidate5          --------------------------
	.section	.text.candidate5,"ax",@progbits
	.sectionflags	@"SHF_BARRIERS=1"
	.sectioninfo	@"SHI_REGISTERS=128"
	.align	128
        .global         candidate5
        .type           candidate5,@function
        .size           candidate5,(.L_x_3 - candidate5)
        .other          candidate5,@"STO_CUDA_ENTRY STV_DEFAULT"
candidate5:
.text.candidate5:
[----:B------:R-:W-:-:S02]  /*0000*/  MOV R1, c[0x0][0x28] ;  /* 0x00000a0000017a02 */ /* 0x000fc40000000f00 */
[----:B------:R-:W0:Y:S01]  /*0010*/  S2R R3, SR_CTAID.X ;  /* 0x0000000000037919 */ /* 0x000e220000002500 */
[----:B------:R-:W-:Y:S01]  /*0020*/  HFMA2.MMA R2, -RZ, RZ, 0, 0 ;  /* 0x00000000ff027435 */ /* 0x000fe200000001ff */
[----:B------:R-:W-:Y:S01]  /*0030*/  MOV R65, RZ ;  /* 0x000000ff00417202 */ /* 0x000fe20000000f00 */
[----:B------:R-:W-:Y:S01]  /*0040*/  HFMA2.MMA R71, -RZ, RZ, 0, 0 ;  /* 0x00000000ff477435 */ /* 0x000fe200000001ff */
[----:B------:R-:W1:Y:S01]  /*0050*/  S2R R0, SR_TID.X ;  /* 0x0000000000007919 */ /* 0x000e620000002100 */
[----:B------:R-:W-:Y:S01]  /*0060*/  HFMA2.MMA R75, -RZ, RZ, 0, 0 ;  /* 0x00000000ff4b7435 */ /* 0x000fe200000001ff */
[----:B------:R-:W-:Y:S01]  /*0070*/  MOV R67, RZ ;  /* 0x000000ff00437202 */ /* 0x000fe20000000f00 */
        /* <DEDUP_REMOVED lines=12> */
[----:B------:R-:W-:Y:S01]  /*0140*/  ULDC.64 UR4, c[0x0][0x118] ;  /* 0x0000460000047ab9 */ /* 0x000fe20000000a00 */
[----:B0-----:R-:W-:-:S04]  /*0150*/  IMAD.HI R4, R3, 0x5397829d, RZ ;  /* 0x5397829d03047827 */ /* 0x001fc800078e02ff */
[----:B------:R-:W-:Y:S01]  /*0160*/  IMAD.HI R7, R3, -0x6db6db6d, R2 ;  /* 0x9249249303077827 */ /* 0x000fe200078e0202 */
[----:B------:R-:W-:Y:S02]  /*0170*/  SHF.R.U32.HI R5, RZ, 0x1f, R4 ;  /* 0x0000001fff057819 */ /* 0x000fe40000011604 */
[----:B-1----:R-:W-:Y:S02]  /*0180*/  SHF.R.S32.HI R6, RZ, 0x4, R0 ;  /* 0x00000004ff067819 */ /* 0x002fe40000011400 */
[----:B------:R-:W-:Y:S02]  /*0190*/  LEA.HI.SX32 R2, R4, R5, 0x1c ;  /* 0x0000000504027211 */ /* 0x000fe400078fe2ff */
[----:B------:R-:W-:Y:S02]  /*01a0*/  SHF.R.U32.HI R4, RZ, 0x1f, R7 ;  /* 0x0000001fff047819 */ /* 0x000fe40000011607 */
[----:B------:R-:W-:Y:S01]  /*01b0*/  LOP3.LUT R9, R0, 0x3, RZ, 0xc0, !PT ;  /* 0x0000000300097812 */ /* 0x000fe200078ec0ff */
[----:B------:R-:W-:Y:S01]  /*01c0*/  IMAD R5, R2, -0x31, R3 ;  /* 0xffffffcf02057824 */ /* 0x000fe200078e0203 */
[----:B------:R-:W-:-:S02]  /*01d0*/  LEA.HI R7, R7, R4, RZ, 0x1e ;  /* 0x0000000407077211 */ /* 0x000fc400078ff0ff */
[----:B------:R-:W-:Y:S01]  /*01e0*/  MOV R4, RZ ;  /* 0x000000ff00047202 */ /* 0x000fe20000000f00 */
[----:B------:R-:W-:Y:S01]  /*01f0*/  IMAD R8, R6, 0x310, R9 ;  /* 0x0000031006087824 */ /* 0x000fe200078e0209 */
[----:B------:R-:W-:Y:S01]  /*0200*/  LOP3.LUT R6, R0, 0xc, RZ, 0xc0, !PT ;  /* 0x0000000c00067812 */ /* 0x000fe200078ec0ff */
[----:B------:R-:W-:Y:S02]  /*0210*/  IMAD R3, R7, -0x7, R3 ;  /* 0xfffffff907037824 */ /* 0x000fe400078e0203 */
[----:B------:R-:W-:Y:S01]  /*0220*/  IMAD.HI R4, R5, -0x6db6db6d, R4 ;  /* 0x9249249305047827 */ /* 0x000fe200078e0204 */
[----:B------:R-:W-:Y:S02]  /*0230*/  SHF.R.U32.HI R6, RZ, 0x2, R6 ;  /* 0x00000002ff067819 */ /* 0x000fe40000011606 */
[----:B------:R-:W-:Y:S02]  /*0240*/  LEA R7, R3, R8, 0x2 ;  /* 0x0000000803077211 */ /* 0x000fe400078e10ff */
[----:B------:R-:W-:-:S04]  /*0250*/  SHF.R.U32.HI R5, RZ, 0x1f, R4 ;  /* 0x0000001fff057819 */ /* 0x000fc80000011604 */
[----:B------:R-:W-:Y:S01]  /*0260*/  LEA.HI.SX32 R68, R4, R5, 0x1e ;  /* 0x0000000504447211 */ /* 0x000fe200078ff2ff */
[----:B------:R-:W-:-:S04]  /*0270*/  HFMA2.MMA R5, -RZ, RZ, 0, 0 ;  /* 0x00000000ff057435 */ /* 0x000fc800000001ff */
[----:B------:R-:W-:-:S04]  /*0280*/  IMAD R7, R68, 0x70, R7 ;  /* 0x0000007044077824 */ /* 0x000fc800078e0207 */
[----:B------:R-:W-:-:S03]  /*0290*/  IMAD R70, R6, 0x1c, R7 ;  /* 0x0000001c06467824 */ /* 0x000fc600078e0207 */
.L_x_1:
[----:B------:R-:W-:Y:S01]  /*02a0*/  SHF.R.U32.HI R4, RZ, 0x6, R0 ;  /* 0x00000006ff047819 */ /* 0x000fe20000011600 */
[----:B------:R-:W-:Y:S01]  /*02b0*/  IMAD R6, R71, 0xc400, R70 ;  /* 0x0000c40047067824 */ /* 0x000fe200078e0246 */
[----:B------:R-:W-:Y:S01]  /*02c0*/  LOP3.LUT R7, R0, 0x3f, RZ, 0xc0, !PT ;  /* 0x0000003f00077812 */ /* 0x000fe200078ec0ff */
[----:B------:R-:W-:Y:S06]  /*02d0*/  BAR.SYNC 0x0 ;  /* 0x0000000000007b1d */ /* 0x000fec0000000000 */
[----:B------:R-:W-:Y:S02]  /*02e0*/  PRMT R7, R4, 0x2104, R7 ;  /* 0x0000210404077816 */ /* 0x000fe40000000007 */
[----:B------:R-:W-:-:S02]  /*02f0*/  MOV R73, 0x4 ;  /* 0x0000000400497802 */ /* 0x000fc40000000f00 */
[----:B------:R-:W-:-:S03]  /*0300*/  LEA R4, R2, R7, 0xf ;  /* 0x0000000702047211 */ /* 0x000fc600078e78ff */
[----:B------:R-:W-:Y:S01]  /*0310*/  IMAD.WIDE R6, R6, R73, c[0x0][0x160] ;  /* 0x0000580006067625 */ /* 0x000fe200078e0249 */
[----:B------:R-:W-:-:S04]  /*0320*/  LEA R4, R71, R4, 0x6 ;  /* 0x0000000447047211 */ /* 0x000fc800078e30ff */
[----:B------:R-:W2:Y:S01]  /*0330*/  LDG.E.CONSTANT R11, [R6.64] ;  /* 0x00000004060b7981 */ /* 0x000ea2000c1e9900 */
[----:B------:R-:W-:-:S03]  /*0340*/  IMAD.WIDE R8, R4, R73, c[0x0][0x168] ;  /* 0x00005a0004087625 */ /* 0x000fc600078e0249 */
[----:B------:R-:W3:Y:S04]  /*0350*/  LDG.E.CONSTANT R33, [R6.64+0x6200] ;  /* 0x0062000406217981 */ /* 0x000ee8000c1e9900 */
[----:B------:R-:W4:Y:S04]  /*0360*/  LDG.E.CONSTANT R69, [R8.64+0x3800] ;  /* 0x0038000408457981 */ /* 0x000f28000c1e9900 */
[----:B------:R-:W5:Y:S04]  /*0370*/  LDG.E.CONSTANT R4, [R8.64+0x10800] ;  /* 0x0108000408047981 */ /* 0x000f68000c1e9900 */
[----:B------:R-:W3:Y:S04]  /*0380*/  LDG.E.CONSTANT R43, [R8.64] ;  /* 0x00000004082b7981 */ /* 0x000ee8000c1e9900 */
[----:B------:R-:W3:Y:S04]  /*0390*/  LDG.E.CONSTANT R47, [R8.64+0x800] ;  /* 0x00080004082f7981 */ /* 0x000ee8000c1e9900 */
        /* <DEDUP_REMOVED lines=65> */
[----:B------:R-:W3:Y:S01]  /*07b0*/  LDG.E.CONSTANT R49, [R6.64+0x2ae00] ;  /* 0x02ae000406317981 */ /* 0x000ee2000c1e9900 */
[----:B------:R-:W-:-:S04]  /*07c0*/  SHF.L.U32 R74, R0, 0x3, RZ ;  /* 0x00000003004a7819 */ /* 0x000fc800000006ff */
[----:B------:R-:W-:Y:S01]  /*07d0*/  LOP3.LUT R74, R74, 0x3fffffc0, RZ, 0xc0, !PT ;  /* 0x3fffffc04a4a7812 */ /* 0x000fe200078ec0ff */
[----:B--2---:R-:W-:Y:S04]  /*07e0*/  STS [R0.X4], R11 ;  /* 0x0000000b00007388 */ /* 0x004fe80000004800 */
[----:B----4-:R0:W-:Y:S04]  /*07f0*/  STS [R0.X4+0x1e00], R69 ;  /* 0x001e004500007388 */ /* 0x0101e80000004800 */
[----:B-----5:R1:W-:Y:S01]  /*0800*/  STS [R0.X4+0x5200], R4 ;  /* 0x0052000400007388 */ /* 0x0203e20000004800 */
[----:B0-----:R-:W-:-:S03]  /*0810*/  SHF.L.U32 R69, R0, 0x1, RZ ;  /* 0x0000000100457819 */ /* 0x001fc600000006ff */
[----:B---3--:R-:W-:Y:S01]  /*0820*/  STS [R0.X4+0x1000], R43 ;  /* 0x0010002b00007388 */ /* 0x008fe20000004800 */
[----:B-1----:R-:W-:-:S03]  /*0830*/  LOP3.LUT R4, R69, 0xe, RZ, 0xc0, !PT ;  /* 0x0000000e45047812 */ /* 0x002fc600078ec0ff */
[----:B------:R-:W-:Y:S04]  /*0840*/  STS [R0.X4+0x1200], R47 ;  /* 0x0012002f00007388 */ /* 0x000fe80000004800 */
        /* <DEDUP_REMOVED lines=67> */
[----:B------:R-:W-:Y:S06]  /*0c80*/  BAR.SYNC 0x0 ;  /* 0x0000000000007b1d */ /* 0x000fec0000000000 */
[----:B------:R-:W-:Y:S04]  /*0c90*/  LDS.64 R80, [R4.X4] ;  /* 0x0000000004507984 */ /* 0x000fe80000004a00 */
[----:B------:R-:W0:Y:S04]  /*0ca0*/  LDS.128 R32, [R74.X4+0x1000] ;  /* 0x001000004a207984 */ /* 0x000e280000004c00 */
[----:B------:R-:W1:Y:S04]  /*0cb0*/  LDS.64 R78, [R4.X4+0x40] ;  /* 0x00004000044e7984 */ /* 0x000e680000004a00 */
[----:B------:R-:W2:Y:S04]  /*0cc0*/  LDS.64 R76, [R4.X4+0x80] ;  /* 0x00008000044c7984 */ /* 0x000ea80000004a00 */
[----:B------:R-:W3:Y:S04]  /*0cd0*/  LDS.128 R40, [R74.X4+0x3000] ;  /* 0x003000004a287984 */ /* 0x000ee80000004c00 */
[----:B------:R-:W4:Y:S04]  /*0ce0*/  LDS.128 R44, [R74.X4+0x4000] ;  /* 0x004000004a2c7984 */ /* 0x000f280000004c00 */
[----:B------:R-:W5:Y:S04]  /*0cf0*/  LDS.128 R36, [R74.X4+0x2000] ;  /* 0x002000004a247984 */ /* 0x000f680000004c00 */
[----:B------:R-:W4:Y:S04]  /*0d00*/  LDS.128 R48, [R74.X4+0x5000] ;  /* 0x005000004a307984 */ /* 0x000f280000004c00 */
[----:B------:R-:W4:Y:S04]  /*0d10*/  LDS.128 R60, [R74.X4+0x8000] ;  /* 0x008000004a3c7984 */ /* 0x000f280000004c00 */
[----:B------:R-:W-:Y:S04]  /*0d20*/  LDS.128 R52, [R74.X4+0x6000] ;  /* 0x006000004a347984 */ /* 0x000fe80000004c00 */
[----:B------:R-:W-:Y:S01]  /*0d30*/  LDS.128 R8, [R74.X4+0x1010] ;  /* 0x001010004a087984 */ /* 0x000fe20000004c00 */
[----:B0-----:R-:W-:-:S02]  /*0d40*/  FFMA R6, R32, R80, R59 ;  /* 0x0000005020067223 */ /* 0x001fc4000000003b */
[----:B------:R-:W-:Y:S02]  /*0d50*/  FFMA R32, R32, R81, R57 ;  /* 0x0000005120207223 */ /* 0x000fe40000000039 */
[----:B------:R-:W0:Y:S01]  /*0d60*/  LDS.128 R56, [R74.X4+0x7000] ;  /* 0x007000004a387984 */ /* 0x000e220000004c00 */
[----:B-1----:R-:W-:Y:S02]  /*0d70*/  FFMA R7, R78, R33, R6 ;  /* 0x000000214e077223 */ /* 0x002fe40000000006 */
[----:B------:R-:W-:Y:S02]  /*0d80*/  FFMA R32, R33, R79, R32 ;  /* 0x0000004f21207223 */ /* 0x000fe40000000020 */
[----:B--2---:R-:W-:Y:S02]  /*0d90*/  FFMA R64, R76, R34, R7 ;  /* 0x000000224c407223 */ /* 0x004fe40000000007 */
[----:B------:R-:W-:Y:S01]  /*0da0*/  FFMA R34, R34, R77, R32 ;  /* 0x0000004d22227223 */ /* 0x000fe20000000020 */
[----:B------:R-:W-:Y:S04]  /*0db0*/  LDS.64 R6, [R4.X4+0x140] ;  /* 0x0001400004067984 */ /* 0x000fe80000004a00 */
[----:B------:R-:W1:Y:S01]  /*0dc0*/  LDS.64 R32, [R4.X4+0xc0] ;  /* 0x0000c00004207984 */ /* 0x000e620000004a00 */
[----:B---3--:R-:W-:-:S02]  /*0dd0*/  FFMA R13, R80, R40, R13 ;  /* 0x00000028500d7223 */ /* 0x008fc4000000000d */
[----:B------:R-:W-:-:S04]  /*0de0*/  FFMA R40, R40, R81, R15 ;  /* 0x0000005128287223 */ /* 0x000fc8000000000f */
[----:B------:R-:W-:Y:S02]  /*0df0*/  FFMA R40, R41, R79, R40 ;  /* 0x0000004f29287223 */ /* 0x000fe40000000028 */
[----:B------:R-:W-:Y:S02]  /*0e00*/  FFMA R13, R78, R41, R13 ;  /* 0x000000294e0d7223 */ /* 0x000fe4000000000d */
[----:B------:R-:W-:Y:S02]  /*0e10*/  FFMA R72, R42, R77, R40 ;  /* 0x0000004d2a487223 */ /* 0x000fe40000000028 */
[C---:B----4-:R-:W-:Y:S01]  /*0e20*/  FFMA R21, R80.reuse, R44, R21 ;  /* 0x0000002c50157223 */ /* 0x050fe20000000015 */
[----:B------:R-:W2:Y:S01]  /*0e30*/  LDS.64 R40, [R4.X4+0x100] ;  /* 0x0001000004287984 */ /* 0x000ea20000004a00 */
[----:B-----5:R-:W-:Y:S02]  /*0e40*/  FFMA R29, R80, R36, R29 ;  /* 0x00000024501d7223 */ /* 0x020fe4000000001d */
[----:B------:R-:W-:-:S02]  /*0e50*/  FFMA R44, R44, R81, R23 ;  /* 0x000000512c2c7223 */ /* 0x000fc40000000017 */
[----:B------:R-:W-:Y:S02]  /*0e60*/  FFMA R36, R36, R81, R31 ;  /* 0x0000005124247223 */ /* 0x000fe4000000001f */
[C---:B------:R-:W-:Y:S02]  /*0e70*/  FFMA R21, R78.reuse, R45, R21 ;  /* 0x0000002d4e157223 */ /* 0x040fe40000000015 */
[----:B------:R-:W-:Y:S02]  /*0e80*/  FFMA R29, R78, R37, R29 ;  /* 0x000000254e1d7223 */ /* 0x000fe4000000001d */
[----:B------:R-:W-:Y:S02]  /*0e90*/  FFMA R45, R45, R79, R44 ;  /* 0x0000004f2d2d7223 */ /* 0x000fe4000000002c */
[C---:B------:R-:W-:Y:S02]  /*0ea0*/  FFMA R17, R80.reuse, R48, R17 ;  /* 0x0000003050117223 */ /* 0x040fe40000000011 */
[----:B------:R-:W-:-:S02]  /*0eb0*/  FFMA R75, R80, R60, R75 ;  /* 0x0000003c504b7223 */ /* 0x000fc4000000004b */
[----:B------:R-:W-:Y:S02]  /*0ec0*/  FFMA R36, R37, R79, R36 ;  /* 0x0000004f25247223 */ /* 0x000fe40000000024 */
[----:B------:R-:W-:Y:S02]  /*0ed0*/  FFMA R44, R76, R42, R13 ;  /* 0x0000002a4c2c7223 */ /* 0x000fe4000000000d */
[----:B0-----:R-:W-:Y:S01]  /*0ee0*/  FFMA R5, R80, R56, R5 ;  /* 0x0000003850057223 */ /* 0x001fe20000000005 */
[----:B------:R-:W0:Y:S01]  /*0ef0*/  LDS.128 R12, [R74.X4+0x6010] ;  /* 0x006010004a0c7984 */ /* 0x000e220000004c00 */
[----:B------:R-:W-:Y:S02]  /*0f00*/  FFMA R60, R60, R81, R65 ;  /* 0x000000513c3c7223 */ /* 0x000fe40000000041 */
[----:B------:R-:W-:Y:S02]  /*0f10*/  FFMA R25, R80, R52, R25 ;  /* 0x0000003450197223 */ /* 0x000fe40000000019 */
[----:B------:R-:W-:-:S02]  /*0f20*/  FFMA R42, R76, R46, R21 ;  /* 0x0000002e4c2a7223 */ /* 0x000fc40000000015 */
[-C--:B------:R-:W-:Y:S01]  /*0f30*/  FFMA R48, R48, R81.reuse, R27 ;  /* 0x0000005130307223 */ /* 0x080fe2000000001b */
[----:B------:R-:W3:Y:S01]  /*0f40*/  LDS.128 R20, [R74.X4+0x4010] ;  /* 0x004010004a147984 */ /* 0x000ee20000004c00 */
[-C--:B------:R-:W-:Y:S02]  /*0f50*/  FFMA R52, R52, R81.reuse, R19 ;  /* 0x0000005134347223 */ /* 0x080fe40000000013 */
[----:B------:R-:W-:Y:S02]  /*0f60*/  FFMA R56, R56, R81, R67 ;  /* 0x0000005138387223 */ /* 0x000fe40000000043 */
[----:B------:R-:W-:Y:S02]  /*0f70*/  FFMA R17, R78, R49, R17 ;  /* 0x000000314e117223 */ /* 0x000fe40000000011 */
[----:B------:R-:W-:Y:S02]  /*0f80*/  FFMA R66, R76, R38, R29 ;  /* 0x000000264c427223 */ /* 0x000fe4000000001d */
[----:B------:R-:W-:Y:S01]  /*0f90*/  FFMA R5, R78, R57, R5 ;  /* 0x000000394e057223 */ /* 0x000fe20000000005 */
[----:B------:R-:W4:Y:S01]  /*0fa0*/  LDS.128 R28, [R74.X4+0x2010] ;  /* 0x002010004a1c7984 */ /* 0x000f220000004c00 */
[----:B------:R-:W-:-:S02]  /*0fb0*/  FFMA R60, R61, R79, R60 ;  /* 0x0000004f3d3c7223 */ /* 0x000fc4000000003c */
[----:B------:R-:W-:Y:S02]  /*0fc0*/  FFMA R38, R38, R77, R36 ;  /* 0x0000004d26267223 */ /* 0x000fe40000000024 */
[----:B------:R-:W-:Y:S01]  /*0fd0*/  FFMA R75, R78, R61, R75 ;  /* 0x0000003d4e4b7223 */ /* 0x000fe2000000004b */
[----:B------:R-:W5:Y:S01]  /*0fe0*/  LDS.64 R36, [R4.X4+0x180] ;  /* 0x0001800004247984 */ /* 0x000f620000004a00 */
[----:B------:R-:W-:Y:S02]  /*0ff0*/  FFMA R82, R46, R77, R45 ;  /* 0x0000004d2e527223 */ /* 0x000fe4000000002d */
[-C--:B------:R-:W-:Y:S02]  /*1000*/  FFMA R48, R49, R79.reuse, R48 ;  /* 0x0000004f31307223 */ /* 0x080fe40000000030 */
[-C--:B------:R-:W-:Y:S02]  /*1010*/  FFMA R52, R53, R79.reuse, R52 ;  /* 0x0000004f35347223 */ /* 0x080fe40000000034 */
[----:B------:R-:W-:-:S02]  /*1020*/  FFMA R56, R57, R79, R56 ;  /* 0x0000004f39387223 */ /* 0x000fc40000000038 */
[C---:B------:R-:W-:Y:S02]  /*1030*/  FFMA R45, R76.reuse, R50, R17 ;  /* 0x000000324c2d7223 */ /* 0x040fe40000000011 */
[----:B------:R-:W-:Y:S01]  /*1040*/  FFMA R5, R76, R58, R5 ;  /* 0x0000003a4c057223 */ /* 0x000fe20000000005 */
[----:B------:R-:W-:Y:S01]  /*1050*/  LDS.128 R16, [R74.X4+0x5010] ;  /* 0x005010004a107984 */ /* 0x000fe20000004c00 */
[----:B------:R-:W-:Y:S02]  /*1060*/  FFMA R60, R62, R77, R60 ;  /* 0x0000004d3e3c7223 */ /* 0x000fe4000000003c */
[----:B------:R-:W-:Y:S02]  /*1070*/  FFMA R75, R76, R62, R75 ;  /* 0x0000003e4c4b7223 */ /* 0x000fe4000000004b */
[----:B------:R-:W-:Y:S02]  /*1080*/  FFMA R25, R78, R53, R25 ;  /* 0x000000354e197223 */ /* 0x000fe40000000019 */
[----:B------:R-:W-:-:S02]  /*1090*/  FFMA R48, R50, R77, R48 ;  /* 0x0000004d32307223 */ /* 0x000fc40000000030 */
[-C--:B------:R-:W-:Y:S02]  /*10a0*/  FFMA R52, R54, R77.reuse, R52 ;  /* 0x0000004d36347223 */ /* 0x080fe40000000034 */
[----:B------:R-:W-:Y:S02]  /*10b0*/  FFMA R56, R58, R77, R56 ;  /* 0x0000004d3a387223 */ /* 0x000fe40000000038 */
[C---:B-1----:R-:W-:Y:S02]  /*10c0*/  FFMA R77, R32.reuse, R51, R45 ;  /* 0x00000033204d7223 */ /* 0x042fe4000000002d */
[C---:B------:R-:W-:Y:S02]  /*10d0*/  FFMA R67, R32.reuse, R47, R42 ;  /* 0x0000002f20437223 */ /* 0x040fe4000000002a */
[C---:B------:R-:W-:Y:S02]  /*10e0*/  FFMA R45, R32.reuse, R59, R5 ;  /* 0x0000003b202d7223 */ /* 0x040fe40000000005 */
[----:B------:R-:W-:-:S02]  /*10f0*/  FFMA R5, R32, R63, R75 ;  /* 0x0000003f20057223 */ /* 0x000fc4000000004b */
[----:B------:R-:W-:Y:S02]  /*1100*/  FFMA R42, R63, R33, R60 ;  /* 0x000000213f2a7223 */ /* 0x000fe4000000003c */
[----:B------:R-:W1:Y:S01]  /*1110*/  LDS.128 R60, [R74.X4+0x8010] ;  /* 0x008010004a3c7984 */ /* 0x000e620000004c00 */
[----:B------:R-:W-:Y:S02]  /*1120*/  FFMA R46, R76, R54, R25 ;  /* 0x000000364c2e7223 */ /* 0x000fe40000000019 */
[C---:B------:R-:W-:Y:S01]  /*1130*/  FFMA R53, R32.reuse, R39, R66 ;  /* 0x0000002720357223 */ /* 0x040fe20000000042 */
[----:B------:R-:W1:Y:S01]  /*1140*/  LDS.128 R24, [R74.X4+0x3010] ;  /* 0x003010004a187984 */ /* 0x000e620000004c00 */
[-C--:B------:R-:W-:Y:S02]  /*1150*/  FFMA R38, R39, R33.reuse, R38 ;  /* 0x0000002127267223 */ /* 0x080fe40000000026 */
[----:B------:R-:W-:Y:S02]  /*1160*/  FFMA R39, R59, R33, R56 ;  /* 0x000000213b277223 */ /* 0x000fe40000000038 */
[----:B------:R-:W1:Y:S01]  /*1170*/  LDS.128 R56, [R74.X4+0x7010] ;  /* 0x007010004a387984 */ /* 0x000e620000004c00 */
[----:B------:R-:W-:-:S02]  /*1180*/  FFMA R49, R32, R35, R64 ;  /* 0x0000002320317223 */ /* 0x000fc40000000040 */
[----:B------:R-:W-:Y:S02]  /*1190*/  FFMA R34, R35, R33, R34 ;  /* 0x0000002123227223 */ /* 0x000fe40000000022 */
[C---:B--2---:R-:W-:Y:S02]  /*11a0*/  FFMA R49, R8.reuse, R40, R49 ;  /* 0x0000002808317223 */ /* 0x044fe40000000031 */
[----:B------:R-:W-:Y:S02]  /*11b0*/  FFMA R34, R8, R41, R34 ;  /* 0x0000002908227223 */ /* 0x000fe40000000022 */
[----:B------:R-:W-:Y:S02]  /*11c0*/  FFMA R79, R32, R55, R46 ;  /* 0x00000037204f7223 */ /* 0x000fe4000000002e */
[----:B------:R-:W-:Y:S02]  /*11d0*/  FFMA R49, R6, R9, R49 ;  /* 0x0000000906317223 */ /* 0x000fe40000000031 */
[----:B------:R-:W-:-:S02]  /*11e0*/  FFMA R34, R9, R7, R34 ;  /* 0x0000000709227223 */ /* 0x000fc40000000022 */
[-C--:B------:R-:W-:Y:S01]  /*11f0*/  FFMA R52, R55, R33.reuse, R52 ;  /* 0x0000002137347223 */ /* 0x080fe20000000034 */
[----:B------:R-:W2:Y:S01]  /*1200*/  LDS.64 R8, [R4.X4+0x1c0] ;  /* 0x0001c00004087984 */ /* 0x000ea20000004a00 */
[----:B------:R-:W-:Y:S02]  /*1210*/  FFMA R82, R47, R33, R82 ;  /* 0x000000212f527223 */ /* 0x000fe40000000052 */
[----:B0-----:R-:W-:Y:S02]  /*1220*/  FFMA R79, R40, R12, R79 ;  /* 0x0000000c284f7223 */ /* 0x001fe4000000004f */
[-C--:B------:R-:W-:Y:S02]  /*1230*/  FFMA R52, R12, R41.reuse, R52 ;  /* 0x000000290c347223 */ /* 0x080fe40000000034 */
[----:B---3--:R-:W-:Y:S02]  /*1240*/  FFMA R67, R40, R20, R67 ;  /* 0x0000001428437223 */ /* 0x008fe40000000043 */
[----:B------:R-:W-:-:S02]  /*1250*/  FFMA R82, R20, R41, R82 ;  /* 0x0000002914527223 */ /* 0x000fc40000000052 */
[----:B----4-:R-:W-:Y:S02]  /*1260*/  FFMA R53, R40, R28, R53 ;  /* 0x0000001c28357223 */ /* 0x010fe40000000035 */
[----:B------:R-:W-:Y:S02]  /*1270*/  FFMA R38, R28, R41, R38 ;  /* 0x000000291c267223 */ /* 0x000fe40000000026 */
[----:B------:R-:W-:Y:S02]  /*1280*/  FFMA R79, R6, R13, R79 ;  /* 0x0000000d064f7223 */ /* 0x000fe4000000004f */
[----:B-----5:R-:W-:Y:S02]  /*1290*/  FFMA R28, R36, R10, R49 ;  /* 0x0000000a241c7223 */ /* 0x020fe40000000031 */
[----:B------:R-:W-:Y:S02]  /*12a0*/  FFMA R13, R13, R7, R52 ;  /* 0x000000070d0d7223 */ /* 0x000fe40000000034 */
[----:B------:R-:W-:-:S02]  /*12b0*/  FFMA R65, R32, R43, R44 ;  /* 0x0000002b20417223 */ /* 0x000fc4000000002c */
[-C--:B------:R-:W-:Y:S02]  /*12c0*/  FFMA R72, R43, R33.reuse, R72 ;  /* 0x000000212b487223 */ /* 0x080fe40000000048 */
[----:B------:R-:W-:Y:S02]  /*12d0*/  FFMA R48, R51, R33, R48 ;  /* 0x0000002133307223 */ /* 0x000fe40000000030 */
[----:B------:R-:W-:Y:S02]  /*12e0*/  FFMA R10, R10, R37, R34 ;  /* 0x000000250a0a7223 */ /* 0x000fe40000000022 */
[----:B------:R-:W-:Y:S01]  /*12f0*/  FFMA R67, R6, R21, R67 ;  /* 0x0000001506437223 */ /* 0x000fe20000000043 */
[----:B------:R-:W-:Y:S01]  /*1300*/  LDS.128 R32, [R74.X4+0x1020] ;  /* 0x001020004a207984 */ /* 0x000fe20000004c00 */
[----:B------:R-:W-:-:S03]  /*1310*/  FFMA R82, R21, R7, R82 ;  /* 0x0000000715527223 */ /* 0x000fc60000000052 */
[----:B------:R-:W0:Y:S01]  /*1320*/  LDS.64 R20, [R4.X4+0x200] ;  /* 0x0002000004147984 */ /* 0x000e220000004a00 */
[----:B------:R-:W-:Y:S02]  /*1330*/  FFMA R79, R36, R14, R79 ;  /* 0x0000000e244f7223 */ /* 0x000fe4000000004f */
[----:B------:R-:W-:Y:S02]  /*1340*/  FFMA R14, R14, R37, R13 ;  /* 0x000000250e0e7223 */ /* 0x000fe4000000000d */
[----:B------:R-:W3:Y:S01]  /*1350*/  LDS.64 R12, [R4.X4+0x240] ;  /* 0x00024000040c7984 */ /* 0x000ee20000004a00 */
[----:B-1----:R-:W-:Y:S02]  /*1360*/  FFMA R5, R40, R60, R5 ;  /* 0x0000003c28057223 */ /* 0x002fe40000000005 */
[----:B------:R-:W-:Y:S02]  /*1370*/  FFMA R42, R60, R41, R42 ;  /* 0x000000293c2a7223 */ /* 0x000fe4000000002a */
[----:B------:R-:W-:-:S02]  /*1380*/  FFMA R65, R40, R24, R65 ;  /* 0x0000001828417223 */ /* 0x000fc40000000041 */
[----:B------:R-:W-:Y:S02]  /*1390*/  FFMA R72, R24, R41, R72 ;  /* 0x0000002918487223 */ /* 0x000fe40000000048 */
[C---:B------:R-:W-:Y:S02]  /*13a0*/  FFMA R77, R40.reuse, R16, R77 ;  /* 0x00000010284d7223 */ /* 0x040fe4000000004d */
[----:B------:R-:W-:Y:S02]  /*13b0*/  FFMA R45, R40, R56, R45 ;  /* 0x00000038282d7223 */ /* 0x000fe4000000002d */
[C---:B------:R-:W-:Y:S02]  /*13c0*/  FFMA R53, R6.reuse, R29, R53 ;  /* 0x0000001d06357223 */ /* 0x040fe40000000035 */
[----:B------:R-:W-:Y:S02]  /*13d0*/  FFMA R5, R6, R61, R5 ;  /* 0x0000003d06057223 */ /* 0x000fe40000000005 */
[----:B------:R-:W-:-:S02]  /*13e0*/  FFMA R42, R61, R7, R42 ;  /* 0x000000073d2a7223 */ /* 0x000fc4000000002a */
[C---:B------:R-:W-:Y:S02]  /*13f0*/  FFMA R65, R6.reuse, R25, R65 ;  /* 0x0000001906417223 */ /* 0x040fe40000000041 */
[----:B------:R-:W-:Y:S02]  /*1400*/  FFMA R72, R25, R7, R72 ;  /* 0x0000000719487223 */ /* 0x000fe40000000048 */
[C---:B------:R-:W-:Y:S02]  /*1410*/  FFMA R77, R6.reuse, R17, R77 ;  /* 0x00000011064d7223 */ /* 0x040fe4000000004d */
[----:B------:R-:W-:Y:S02]  /*1420*/  FFMA R25, R6, R57, R45 ;  /* 0x0000003906197223 */ /* 0x000fe4000000002d */
[----:B------:R-:W-:Y:S01]  /*1430*/  FFMA R38, R29, R7, R38 ;  /* 0x000000071d267223 */ /* 0x000fe20000000026 */
[----:B------:R-:W-:Y:S01]  /*1440*/  LDS.128 R44, [R74.X4+0x4020] ;  /* 0x004020004a2c7984 */ /* 0x000fe20000004c00 */
[----:B------:R-:W-:-:S02]  /*1450*/  FFMA R48, R16, R41, R48 ;  /* 0x0000002910307223 */ /* 0x000fc40000000030 */
[C---:B------:R-:W-:Y:S02]  /*1460*/  FFMA R6, R36.reuse, R62, R5 ;  /* 0x0000003e24067223 */ /* 0x040fe40000000005 */
[----:B------:R-:W-:Y:S02]  /*1470*/  FFMA R29, R36, R30, R53 ;  /* 0x0000001e241d7223 */ /* 0x000fe40000000035 */
[----:B------:R-:W-:Y:S01]  /*1480*/  FFMA R56, R56, R41, R39 ;  /* 0x0000002938387223 */ /* 0x000fe20000000027 */
[----:B------:R-:W1:Y:S01]  /*1490*/  LDS.128 R52, [R74.X4+0x2020] ;  /* 0x002020004a347984 */ /* 0x000e620000004c00 */
[----:B------:R-:W-:-:S03]  /*14a0*/  FFMA R62, R62, R37, R42 ;  /* 0x000000253e3e7223 */ /* 0x000fc6000000002a */
[----:B------:R-:W4:Y:S01]  /*14b0*/  LDS.128 R40, [R74.X4+0x5020] ;  /* 0x005020004a287984 */ /* 0x000f220000004c00 */
[-C--:B------:R-:W-:Y:S02]  /*14c0*/  FFMA R48, R17, R7.reuse, R48 ;  /* 0x0000000711307223 */ /* 0x080fe40000000030 */
[----:B------:R-:W-:Y:S01]  /*14d0*/  FFMA R56, R57, R7, R56 ;  /* 0x0000000739387223 */ /* 0x000fe20000000038 */
[----:B------:R-:W5:Y:S01]  /*14e0*/  LDS.64 R16, [R4.X4+0x280] ;  /* 0x0002800004107984 */ /* 0x000f620000004a00 */
[----:B------:R-:W-:Y:S02]  /*14f0*/  FFMA R77, R36, R18, R77 ;  /* 0x00000012244d7223 */ /* 0x000fe4000000004d */
[-C--:B------:R-:W-:Y:S02]  /*1500*/  FFMA R30, R30, R37.reuse, R38 ;  /* 0x000000251e1e7223 */ /* 0x080fe40000000026 */
[----:B------:R-:W-:Y:S02]  /*1510*/  FFMA R65, R36, R26, R65 ;  /* 0x0000001a24417223 */ /* 0x000fe40000000041 */
[----:B------:R-:W-:-:S02]  /*1520*/  FFMA R72, R26, R37, R72 ;  /* 0x000000251a487223 */ /* 0x000fc40000000048 */
[----:B------:R-:W-:Y:S02]  /*1530*/  FFMA R67, R36, R22, R67 ;  /* 0x0000001624437223 */ /* 0x000fe40000000043 */
[-C--:B------:R-:W-:Y:S02]  /*1540*/  FFMA R82, R22, R37.reuse, R82 ;  /* 0x0000002516527223 */ /* 0x080fe40000000052 */
[-C--:B------:R-:W-:Y:S02]  /*1550*/  FFMA R18, R18, R37.reuse, R48 ;  /* 0x0000002512127223 */ /* 0x080fe40000000030 */
[----:B------:R-:W-:Y:S01]  /*1560*/  FFMA R25, R36, R58, R25 ;  /* 0x0000003a24197223 */ /* 0x000fe20000000019 */
[----:B------:R-:W-:Y:S01]  /*1570*/  LDS.128 R48, [R74.X4+0x3020] ;  /* 0x003020004a307984 */ /* 0x000fe20000004c00 */
[----:B------:R-:W-:-:S03]  /*1580*/  FFMA R56, R58, R37, R56 ;  /* 0x000000253a387223 */ /* 0x000fc60000000038 */
[----:B------:R-:W4:Y:S01]  /*1590*/  LDS.128 R36, [R74.X4+0x6020] ;  /* 0x006020004a247984 */ /* 0x000f220000004c00 */
[C---:B--2---:R-:W-:Y:S02]  /*15a0*/  FFMA R79, R8.reuse, R15, R79 ;  /* 0x0000000f084f7223 */ /* 0x044fe4000000004f */
[----:B------:R-:W-:Y:S02]  /*15b0*/  FFMA R14, R15, R9, R14 ;  /* 0x000000090f0e7223 */ /* 0x000fe4000000000e */
[C---:B------:R-:W-:Y:S02]  /*15c0*/  FFMA R77, R8.reuse, R19, R77 ;  /* 0x00000013084d7223 */ /* 0x040fe4000000004d */
[----:B------:R-:W-:Y:S02]  /*15d0*/  FFMA R5, R8, R59, R25 ;  /* 0x0000003b08057223 */ /* 0x000fe40000000019 */
[-C--:B------:R-:W-:Y:S02]  /*15e0*/  FFMA R18, R19, R9.reuse, R18 ;  /* 0x0000000913127223 */ /* 0x080fe40000000012 */
[----:B------:R-:W-:-:S02]  /*15f0*/  FFMA R15, R59, R9, R56 ;  /* 0x000000093b0f7223 */ /* 0x000fc40000000038 */
[----:B------:R-:W-:Y:S01]  /*1600*/  FFMA R25, R8, R63, R6 ;  /* 0x0000003f08197223 */ /* 0x000fe20000000006 */
[----:B------:R-:W2:Y:S01]  /*1610*/  LDS.128 R56, [R74.X4+0x7020] ;  /* 0x007020004a387984 */ /* 0x000ea20000004c00 */
[----:B------:R-:W-:-:S03]  /*1620*/  FFMA R19, R63, R9, R62 ;  /* 0x000000093f137223 */ /* 0x000fc6000000003e */
[----:B------:R-:W2:Y:S01]  /*1630*/  LDS.128 R60, [R74.X4+0x8020] ;  /* 0x008020004a3c7984 */ /* 0x000ea20000004c00 */
[----:B------:R-:W-:Y:S02]  /*1640*/  FFMA R7, R8, R11, R28 ;  /* 0x0000000b08077223 */ /* 0x000fe4000000001c */
[----:B------:R-:W-:Y:S02]  /*1650*/  FFMA R10, R11, R9, R10 ;  /* 0x000000090b0a7223 */ /* 0x000fe4000000000a */
[C---:B0-----:R-:W-:Y:S02]  /*1660*/  FFMA R7, R32.reuse, R20, R7 ;  /* 0x0000001420077223 */ /* 0x041fe40000000007 */
[----:B------:R-:W-:Y:S02]  /*1670*/  FFMA R10, R32, R21, R10 ;  /* 0x00000015200a7223 */ /* 0x000fe4000000000a */
[----:B---3--:R-:W-:Y:S02]  /*1680*/  FFMA R7, R12, R33, R7 ;  /* 0x000000210c077223 */ /* 0x008fe40000000007 */
[----:B------:R-:W-:-:S02]  /*1690*/  FFMA R10, R33, R13, R10 ;  /* 0x0000000d210a7223 */ /* 0x000fc4000000000a */
[----:B------:R-:W0:Y:S01]  /*16a0*/  LDS.64 R32, [R4.X4+0x2c0] ;  /* 0x0002c00004207984 */ /* 0x000e220000004a00 */
[----:B------:R-:W-:Y:S02]  /*16b0*/  FFMA R29, R8, R31, R29 ;  /* 0x0000001f081d7223 */ /* 0x000fe4000000001d */
[----:B------:R-:W-:Y:S02]  /*16c0*/  FFMA R30, R31, R9, R30 ;  /* 0x000000091f1e7223 */ /* 0x000fe4000000001e */
[----:B-1----:R-:W-:Y:S02]  /*16d0*/  FFMA R29, R20, R52, R29 ;  /* 0x00000034141d7223 */ /* 0x002fe4000000001d */
[-C--:B------:R-:W-:Y:S02]  /*16e0*/  FFMA R30, R52, R21.reuse, R30 ;  /* 0x00000015341e7223 */ /* 0x080fe4000000001e */
[----:B----4-:R-:W-:Y:S02]  /*16f0*/  FFMA R77, R20, R40, R77 ;  /* 0x00000028144d7223 */ /* 0x010fe4000000004d */
[----:B------:R-:W-:-:S02]  /*1700*/  FFMA R18, R40, R21, R18 ;  /* 0x0000001528127223 */ /* 0x000fc40000000012 */
[----:B-----5:R-:W-:Y:S02]  /*1710*/  FFMA R52, R16, R34, R7 ;  /* 0x0000002210347223 */ /* 0x020fe40000000007 */
[C---:B------:R-:W-:Y:S01]  /*1720*/  FFMA R65, R8.reuse, R27, R65 ;  /* 0x0000001b08417223 */ /* 0x040fe20000000041 */
[----:B------:R-:W-:Y:S01]  /*1730*/  LDS.64 R6, [R4.X4+0x340] ;  /* 0x0003400004067984 */ /* 0x000fe20000004a00 */
[----:B------:R-:W-:Y:S02]  /*1740*/  FFMA R67, R8, R23, R67 ;  /* 0x0000001708437223 */ /* 0x000fe40000000043 */
[-C--:B------:R-:W-:Y:S02]  /*1750*/  FFMA R72, R27, R9.reuse, R72 ;  /* 0x000000091b487223 */ /* 0x080fe40000000048 */
[----:B------:R-:W-:Y:S02]  /*1760*/  FFMA R82, R23, R9, R82 ;  /* 0x0000000917527223 */ /* 0x000fe40000000052 */
[----:B------:R-:W-:-:S02]  /*1770*/  FFMA R29, R12, R53, R29 ;  /* 0x000000350c1d7223 */ /* 0x000fc4000000001d */
[----:B------:R-:W-:Y:S02]  /*1780*/  FFMA R30, R53, R13, R30 ;  /* 0x0000000d351e7223 */ /* 0x000fe4000000001e */
[----:B------:R-:W-:Y:S02]  /*1790*/  FFMA R34, R34, R17, R10 ;  /* 0x0000001122227223 */ /* 0x000fe4000000000a */
[----:B------:R-:W-:Y:S01]  /*17a0*/  FFMA R77, R12, R41, R77 ;  /* 0x000000290c4d7223 */ /* 0x000fe2000000004d */
[----:B------:R-:W-:Y:S01]  /*17b0*/  LDS.128 R8, [R74.X4+0x1030] ;  /* 0x001030004a087984 */ /* 0x000fe20000004c00 */
[----:B------:R-:W-:-:S03]  /*17c0*/  FFMA R18, R41, R13, R18 ;  /* 0x0000000d29127223 */ /* 0x000fc60000000012 */
[----:B------:R-:W1:Y:S01]  /*17d0*/  LDS.64 R40, [R4.X4+0x300] ;  /* 0x0003000004287984 */ /* 0x000e620000004a00 */
[----:B------:R-:W-:Y:S02]  /*17e0*/  FFMA R53, R16, R54, R29 ;  /* 0x0000003610357223 */ /* 0x000fe4000000001d */
[----:B------:R-:W-:Y:S02]  /*17f0*/  FFMA R79, R20, R36, R79 ;  /* 0x00000024144f7223 */ /* 0x000fe4000000004f */
[----:B------:R-:W-:Y:S02]  /*1800*/  FFMA R14, R36, R21, R14 ;  /* 0x00000015240e7223 */ /* 0x000fe4000000000e */
[----:B------:R-:W-:Y:S02]  /*1810*/  FFMA R54, R54, R17, R30 ;  /* 0x0000001136367223 */ /* 0x000fe4000000001e */
[----:B------:R-:W3:Y:S01]  /*1820*/  LDS.128 R28, [R74.X4+0x2030] ;  /* 0x002030004a1c7984 */ /* 0x000ee20000004c00 */
[----:B------:R-:W-:-:S02]  /*1830*/  FFMA R79, R12, R37, R79 ;  /* 0x000000250c4f7223 */ /* 0x000fc4000000004f */
[----:B------:R-:W-:Y:S02]  /*1840*/  FFMA R14, R37, R13, R14 ;  /* 0x0000000d250e7223 */ /* 0x000fe4000000000e */
[----:B------:R-:W4:Y:S01]  /*1850*/  LDS.64 R36, [R4.X4+0x380] ;  /* 0x0003800004247984 */ /* 0x000f220000004a00 */
[C---:B------:R-:W-:Y:S02]  /*1860*/  FFMA R65, R20.reuse, R48, R65 ;  /* 0x0000003014417223 */ /* 0x040fe40000000041 */
[C---:B------:R-:W-:Y:S02]  /*1870*/  FFMA R67, R20.reuse, R44, R67 ;  /* 0x0000002c14437223 */ /* 0x040fe40000000043 */
[C---:B--2---:R-:W-:Y:S02]  /*1880*/  FFMA R5, R20.reuse, R56, R5 ;  /* 0x0000003814057223 */ /* 0x044fe40000000005 */
[----:B------:R-:W-:Y:S02]  /*1890*/  FFMA R20, R20, R60, R25 ;  /* 0x0000003c14147223 */ /* 0x000fe40000000019 */
[-C--:B------:R-:W-:Y:S01]  /*18a0*/  FFMA R56, R56, R21.reuse, R15 ;  /* 0x0000001538387223 */ /* 0x080fe2000000000f */
[----:B------:R-:W-:Y:S01]  /*18b0*/  LDS.128 R24, [R74.X4+0x3030] ;  /* 0x003030004a187984 */ /* 0x000fe20000004c00 */
[----:B------:R-:W-:-:S02]  /*18c0*/  FFMA R60, R60, R21, R19 ;  /* 0x000000153c3c7223 */ /* 0x000fc40000000013 */
[----:B------:R-:W-:Y:S02]  /*18d0*/  FFMA R5, R12, R57, R5 ;  /* 0x000000390c057223 */ /* 0x000fe40000000005 */
[-C--:B------:R-:W-:Y:S02]  /*18e0*/  FFMA R72, R48, R21.reuse, R72 ;  /* 0x0000001530487223 */ /* 0x080fe40000000048 */
[----:B------:R-:W-:Y:S02]  /*18f0*/  FFMA R82, R44, R21, R82 ;  /* 0x000000152c527223 */ /* 0x000fe40000000052 */
[----:B------:R-:W-:Y:S02]  /*1900*/  FFMA R56, R57, R13, R56 ;  /* 0x0000000d39387223 */ /* 0x000fe40000000038 */
[----:B------:R-:W-:Y:S02]  /*1910*/  FFMA R15, R12, R61, R20 ;  /* 0x0000003d0c0f7223 */ /* 0x000fe40000000014 */
[----:B------:R-:W-:Y:S01]  /*1920*/  FFMA R60, R61, R13, R60 ;  /* 0x0000000d3d3c7223 */ /* 0x000fe2000000003c */
[----:B------:R-:W-:Y:S01]  /*1930*/  LDS.128 R20, [R74.X4+0x4030] ;  /* 0x004030004a147984 */ /* 0x000fe20000004c00 */
[----:B------:R-:W-:-:S02]  /*1940*/  FFMA R79, R16, R38, R79 ;  /* 0x00000026104f7223 */ /* 0x000fc4000000004f */
[----:B------:R-:W-:Y:S02]  /*1950*/  FFMA R44, R38, R17, R14 ;  /* 0x00000011262c7223 */ /* 0x000fe4000000000e */
[----:B------:R-:W-:Y:S02]  /*1960*/  FFMA R5, R16, R58, R5 ;  /* 0x0000003a10057223 */ /* 0x000fe40000000005 */
[C---:B------:R-:W-:Y:S02]  /*1970*/  FFMA R65, R12.reuse, R49, R65 ;  /* 0x000000310c417223 */ /* 0x040fe40000000041 */
[----:B------:R-:W-:Y:S02]  /*1980*/  FFMA R72, R49, R13, R72 ;  /* 0x0000000d31487223 */ /* 0x000fe40000000048 */
[----:B------:R-:W-:Y:S02]  /*1990*/  FFMA R67, R12, R45, R67 ;  /* 0x0000002d0c437223 */ /* 0x000fe40000000043 */
[----:B------:R-:W-:-:S02]  /*19a0*/  FFMA R82, R45, R13, R82 ;  /* 0x0000000d2d527223 */ /* 0x000fc40000000052 */
[-C--:B------:R-:W-:Y:S02]  /*19b0*/  FFMA R56, R58, R17.reuse, R56 ;  /* 0x000000113a387223 */ /* 0x080fe40000000038 */
[----:B------:R-:W-:Y:S02]  /*19c0*/  FFMA R38, R16, R62, R15 ;  /* 0x0000003e10267223 */ /* 0x000fe4000000000f */
[----:B------:R-:W-:Y:S01]  /*19d0*/  FFMA R60, R62, R17, R60 ;  /* 0x000000113e3c7223 */ /* 0x000fe2000000003c */
[----:B------:R-:W-:Y:S01]  /*19e0*/  LDS.128 R12, [R74.X4+0x6030] ;  /* 0x006030004a0c7984 */ /* 0x000fe20000004c00 */
[----:B------:R-:W-:Y:S02]  /*19f0*/  FFMA R77, R16, R42, R77 ;  /* 0x0000002a104d7223 */ /* 0x000fe4000000004d */
[----:B0-----:R-:W-:Y:S02]  /*1a00*/  FFMA R45, R32, R59, R5 ;  /* 0x0000003b202d7223 */ /* 0x001fe40000000005 */
[----:B------:R-:W-:-:S02]  /*1a10*/  FFMA R65, R16, R50, R65 ;  /* 0x0000003210417223 */ /* 0x000fc40000000041 */
[-C--:B------:R-:W-:Y:S02]  /*1a20*/  FFMA R72, R50, R17.reuse, R72 ;  /* 0x0000001132487223 */ /* 0x080fe40000000048 */
[----:B------:R-:W-:Y:S02]  /*1a30*/  FFMA R67, R16, R46, R67 ;  /* 0x0000002e10437223 */ /* 0x000fe40000000043 */
[-C--:B------:R-:W-:Y:S02]  /*1a40*/  FFMA R82, R46, R17.reuse, R82 ;  /* 0x000000112e527223 */ /* 0x080fe40000000052 */
[----:B------:R-:W-:Y:S02]  /*1a50*/  FFMA R42, R42, R17, R18 ;  /* 0x000000112a2a7223 */ /* 0x000fe40000000012 */
[C---:B------:R-:W-:Y:S01]  /*1a60*/  FFMA R79, R32.reuse, R39, R79 ;  /* 0x00000027204f7223 */ /* 0x040fe2000000004f */
[----:B------:R-:W0:Y:S01]  /*1a70*/  LDS.128 R16, [R74.X4+0x5030] ;  /* 0x005030004a107984 */ /* 0x000e220000004c00 */
[----:B------:R-:W-:-:S02]  /*1a80*/  FFMA R5, R32, R63, R38 ;  /* 0x0000003f20057223 */ /* 0x000fc40000000026 */
[-C--:B------:R-:W-:Y:S02]  /*1a90*/  FFMA R44, R39, R33.reuse, R44 ;  /* 0x00000021272c7223 */ /* 0x080fe4000000002c */
[-C--:B------:R-:W-:Y:S02]  /*1aa0*/  FFMA R38, R59, R33.reuse, R56 ;  /* 0x000000213b267223 */ /* 0x080fe40000000038 */
[----:B------:R-:W-:Y:S01]  /*1ab0*/  FFMA R39, R63, R33, R60 ;  /* 0x000000213f277223 */ /* 0x000fe2000000003c */
[----:B------:R-:W2:Y:S04]  /*1ac0*/  LDS.128 R56, [R74.X4+0x7030] ;  /* 0x007030004a387984 */ /* 0x000ea80000004c00 */
[----:B------:R-:W5:Y:S01]  /*1ad0*/  LDS.128 R60, [R74.X4+0x8030] ;  /* 0x008030004a3c7984 */ /* 0x000f620000004c00 */
[----:B------:R-:W-:-:S02]  /*1ae0*/  FFMA R49, R32, R35, R52 ;  /* 0x0000002320317223 */ /* 0x000fc40000000034 */
[----:B------:R-:W-:Y:S02]  /*1af0*/  FFMA R34, R35, R33, R34 ;  /* 0x0000002123227223 */ /* 0x000fe40000000022 */
[C---:B-1----:R-:W-:Y:S02]  /*1b00*/  FFMA R49, R8.reuse, R40, R49 ;  /* 0x0000002808317223 */ /* 0x042fe40000000031 */
[----:B------:R-:W-:Y:S02]  /*1b10*/  FFMA R34, R8, R41, R34 ;  /* 0x0000002908227223 */ /* 0x000fe40000000022 */
[----:B------:R-:W-:Y:S02]  /*1b20*/  FFMA R53, R32, R55, R53 ;  /* 0x0000003720357223 */ /* 0x000fe40000000035 */
[----:B------:R-:W-:Y:S02]  /*1b30*/  FFMA R54, R55, R33, R54 ;  /* 0x0000002137367223 */ /* 0x000fe40000000036 */
[----:B------:R-:W-:-:S02]  /*1b40*/  FFMA R49, R6, R9, R49 ;  /* 0x0000000906317223 */ /* 0x000fc40000000031 */
[----:B------:R-:W-:Y:S02]  /*1b50*/  FFMA R34, R9, R7, R34 ;  /* 0x0000000709227223 */ /* 0x000fe40000000022 */
[----:B---3--:R-:W-:Y:S01]  /*1b60*/  FFMA R53, R40, R28, R53 ;  /* 0x0000001c28357223 */ /* 0x008fe20000000035 */
[----:B------:R-:W1:Y:S01]  /*1b70*/  LDS.64 R8, [R4.X4+0x3c0] ;  /* 0x0003c00004087984 */ /* 0x000e620000004a00 */
[----:B------:R-:W-:Y:S02]  /*1b80*/  FFMA R54, R28, R41, R54 ;  /* 0x000000291c367223 */ /* 0x000fe40000000036 */
[----:B----4-:R-:W-:Y:S02]  /*1b90*/  FFMA R64, R36, R10, R49 ;  /* 0x0000000a24407223 */ /* 0x010fe40000000031 */
[C---:B------:R-:W-:Y:S02]  /*1ba0*/  FFMA R75, R32.reuse, R51, R65 ;  /* 0x00000033204b7223 */ /* 0x040fe40000000041 */
[----:B------:R-:W-:-:S02]  /*1bb0*/  FFMA R67, R32, R47, R67 ;  /* 0x0000002f20437223 */ /* 0x000fc40000000043 */
[----:B------:R-:W-:Y:S02]  /*1bc0*/  FFMA R77, R32, R43, R77 ;  /* 0x0000002b204d7223 */ /* 0x000fe4000000004d */
[-C--:B------:R-:W-:Y:S02]  /*1bd0*/  FFMA R72, R51, R33.reuse, R72 ;  /* 0x0000002133487223 */ /* 0x080fe40000000048 */
[-C--:B------:R-:W-:Y:S01]  /*1be0*/  FFMA R82, R47, R33.reuse, R82 ;  /* 0x000000212f527223 */ /* 0x080fe20000000052 */
[----:B------:R-:W-:Y:S01]  /*1bf0*/  LDS.128 R48, [R74.X4+0x3040] ;  /* 0x003040004a307984 */ /* 0x000fe20000004c00 */
[----:B------:R-:W-:Y:S02]  /*1c00*/  FFMA R42, R43, R33, R42 ;  /* 0x000000212b2a7223 */ /* 0x000fe4000000002a */
[----:B------:R-:W-:Y:S02]  /*1c10*/  FFMA R53, R6, R29, R53 ;  /* 0x0000001d06357223 */ /* 0x000fe40000000035 */
[----:B------:R-:W-:-:S02]  /*1c20*/  FFMA R54, R29, R7, R54 ;  /* 0x000000071d367223 */ /* 0x000fc40000000036 */
[----:B------:R-:W-:Y:S01]  /*1c30*/  FFMA R10, R10, R37, R34 ;  /* 0x000000250a0a7223 */ /* 0x000fe20000000022 */
[----:B------:R-:W-:Y:S04]  /*1c40*/  LDS.64 R28, [R4.X4+0x400] ;  /* 0x00040000041c7984 */ /* 0x000fe80000004a00 */
[----:B------:R-:W3:Y:S01]  /*1c50*/  LDS.128 R32, [R74.X4+0x1040] ;  /* 0x001040004a207984 */ /* 0x000ee20000004c00 */
[----:B0-----:R-:W-:Y:S02]  /*1c60*/  FFMA R77, R40, R16, R77 ;  /* 0x00000010284d7223 */ /* 0x001fe4000000004d */
[----:B------:R-:W-:Y:S02]  /*1c70*/  FFMA R42, R16, R41, R42 ;  /* 0x00000029102a7223 */ /* 0x000fe4000000002a */
[----:B------:R-:W-:-:S02]  /*1c80*/  FFMA R79, R40, R12, R79 ;  /* 0x0000000c284f7223 */ /* 0x000fc4000000004f */
[-C--:B------:R-:W-:Y:S02]  /*1c90*/  FFMA R44, R12, R41.reuse, R44 ;  /* 0x000000290c2c7223 */ /* 0x080fe4000000002c */
[----:B--2---:R-:W-:Y:S02]  /*1ca0*/  FFMA R45, R40, R56, R45 ;  /* 0x00000038282d7223 */ /* 0x004fe4000000002d */
[-C--:B------:R-:W-:Y:S02]  /*1cb0*/  FFMA R38, R56, R41.reuse, R38 ;  /* 0x0000002938267223 */ /* 0x080fe40000000026 */
[C---:B-----5:R-:W-:Y:S02]  /*1cc0*/  FFMA R5, R40.reuse, R60, R5 ;  /* 0x0000003c28057223 */ /* 0x060fe40000000005 */
[----:B------:R-:W-:Y:S02]  /*1cd0*/  FFMA R75, R40, R24, R75 ;  /* 0x00000018284b7223 */ /* 0x000fe4000000004b */
[----:B------:R-:W-:-:S02]  /*1ce0*/  FFMA R72, R24, R41, R72 ;  /* 0x0000002918487223 */ /* 0x000fc40000000048 */
[----:B------:R-:W-:Y:S02]  /*1cf0*/  FFMA R67, R40, R20, R67 ;  /* 0x0000001428437223 */ /* 0x000fe40000000043 */
[-C--:B------:R-:W-:Y:S02]  /*1d00*/  FFMA R82, R20, R41.reuse, R82 ;  /* 0x0000002914527223 */ /* 0x080fe40000000052 */
[----:B------:R-:W-:Y:S02]  /*1d10*/  FFMA R60, R60, R41, R39 ;  /* 0x000000293c3c7223 */ /* 0x000fe40000000027 */
[C---:B------:R-:W-:Y:S02]  /*1d20*/  FFMA R77, R6.reuse, R17, R77 ;  /* 0x00000011064d7223 */ /* 0x040fe4000000004d */
[----:B------:R-:W-:Y:S02]  /*1d30*/  FFMA R42, R17, R7, R42 ;  /* 0x00000007112a7223 */ /* 0x000fe4000000002a */
[----:B------:R-:W-:Y:S01]  /*1d40*/  FFMA R79, R6, R13, R79 ;  /* 0x0000000d064f7223 */ /* 0x000fe2000000004f */
[----:B------:R-:W0:Y:S01]  /*1d50*/  LDS.64 R16, [R4.X4+0x440] ;  /* 0x0004400004107984 */ /* 0x000e220000004a00 */
[----:B------:R-:W-:-:S02]  /*1d60*/  FFMA R44, R13, R7, R44 ;  /* 0x000000070d2c7223 */ /* 0x000fc4000000002c */
[----:B------:R-:W-:Y:S02]  /*1d70*/  FFMA R13, R6, R57, R45 ;  /* 0x00000039060d7223 */ /* 0x000fe4000000002d */
[----:B------:R-:W-:Y:S02]  /*1d80*/  FFMA R38, R57, R7, R38 ;  /* 0x0000000739267223 */ /* 0x000fe40000000026 */
[----:B------:R-:W-:Y:S02]  /*1d90*/  FFMA R65, R36, R30, R53 ;  /* 0x0000001e24417223 */ /* 0x000fe40000000035 */
[C---:B------:R-:W-:Y:S02]  /*1da0*/  FFMA R75, R6.reuse, R25, R75 ;  /* 0x00000019064b7223 */ /* 0x040fe4000000004b */
[----:B------:R-:W-:Y:S02]  /*1db0*/  FFMA R72, R25, R7, R72 ;  /* 0x0000000719487223 */ /* 0x000fe40000000048 */
[----:B------:R-:W-:Y:S01]  /*1dc0*/  FFMA R67, R6, R21, R67 ;  /* 0x0000001506437223 */ /* 0x000fe20000000043 */
[----:B------:R-:W-:Y:S01]  /*1dd0*/  LDS.64 R24, [R4.X4+0x480] ;  /* 0x0004800004187984 */ /* 0x000fe20000004a00 */
[----:B------:R-:W-:-:S02]  /*1de0*/  FFMA R82, R21, R7, R82 ;  /* 0x0000000715527223 */ /* 0x000fc40000000052 */
[----:B------:R-:W-:Y:S02]  /*1df0*/  FFMA R5, R6, R61, R5 ;  /* 0x0000003d06057223 */ /* 0x000fe40000000005 */
[----:B------:R-:W-:Y:S02]  /*1e00*/  FFMA R60, R61, R7, R60 ;  /* 0x000000073d3c7223 */ /* 0x000fe4000000003c */
[----:B------:R-:W-:Y:S02]  /*1e10*/  FFMA R30, R30, R37, R54 ;  /* 0x000000251e1e7223 */ /* 0x000fe40000000036 */
[----:B------:R-:W2:Y:S01]  /*1e20*/  LDS.128 R52, [R74.X4+0x2040] ;  /* 0x002040004a347984 */ /* 0x000ea20000004c00 */
[C---:B------:R-:W-:Y:S02]  /*1e30*/  FFMA R77, R36.reuse, R18, R77 ;  /* 0x00000012244d7223 */ /* 0x040fe4000000004d */
[C---:B------:R-:W-:Y:S02]  /*1e40*/  FFMA R79, R36.reuse, R14, R79 ;  /* 0x0000000e244f7223 */ /* 0x040fe4000000004f */
[----:B------:R-:W-:-:S02]  /*1e50*/  FFMA R7, R36, R58, R13 ;  /* 0x0000003a24077223 */ /* 0x000fc4000000000d */
[----:B------:R-:W-:Y:S02]  /*1e60*/  FFMA R75, R36, R26, R75 ;  /* 0x0000001a244b7223 */ /* 0x000fe4000000004b */
[-C--:B------:R-:W-:Y:S02]  /*1e70*/  FFMA R72, R26, R37.reuse, R72 ;  /* 0x000000251a487223 */ /* 0x080fe40000000048 */
[----:B------:R-:W-:Y:S02]  /*1e80*/  FFMA R67, R36, R22, R67 ;  /* 0x0000001624437223 */ /* 0x000fe40000000043 */
[-C--:B------:R-:W-:Y:S02]  /*1e90*/  FFMA R82, R22, R37.reuse, R82 ;  /* 0x0000002516527223 */ /* 0x080fe40000000052 */
[-C--:B------:R-:W-:Y:S02]  /*1ea0*/  FFMA R18, R18, R37.reuse, R42 ;  /* 0x0000002512127223 */ /* 0x080fe4000000002a */
[-C--:B------:R-:W-:Y:S01]  /*1eb0*/  FFMA R14, R14, R37.reuse, R44 ;  /* 0x000000250e0e7223 */ /* 0x080fe2000000002c */
[----:B------:R-:W4:Y:S01]  /*1ec0*/  LDS.128 R40, [R74.X4+0x5040] ;  /* 0x005040004a287984 */ /* 0x000f220000004c00 */
[----:B------:R-:W-:-:S02]  /*1ed0*/  FFMA R58, R58, R37, R38 ;  /* 0x000000253a3a7223 */ /* 0x000fc40000000026 */
[----:B------:R-:W-:Y:S01]  /*1ee0*/  FFMA R5, R36, R62, R5 ;  /* 0x0000003e24057223 */ /* 0x000fe20000000005 */
[----:B------:R-:W-:Y:S01]  /*1ef0*/  LDS.128 R44, [R74.X4+0x4040] ;  /* 0x004040004a2c7984 */ /* 0x000fe20000004c00 */
[----:B------:R-:W-:-:S03]  /*1f00*/  FFMA R60, R62, R37, R60 ;  /* 0x000000253e3c7223 */ /* 0x000fc6000000003c */
[----:B------:R-:W5:Y:S01]  /*1f10*/  LDS.128 R36, [R74.X4+0x6040] ;  /* 0x006040004a247984 */ /* 0x000f620000004c00 */
[----:B-1----:R-:W-:Y:S02]  /*1f20*/  FFMA R13, R8, R11, R64 ;  /* 0x0000000b080d7223 */ /* 0x002fe40000000040 */
[----:B------:R-:W-:Y:S02]  /*1f30*/  FFMA R10, R11, R9, R10 ;  /* 0x000000090b0a7223 */ /* 0x000fe4000000000a */
[----:B---3--:R-:W-:Y:S02]  /*1f40*/  FFMA R6, R32, R28, R13 ;  /* 0x0000001c20067223 */ /* 0x008fe4000000000d */
[C---:B------:R-:W-:Y:S02]  /*1f50*/  FFMA R65, R8.reuse, R31, R65 ;  /* 0x0000001f08417223 */ /* 0x040fe40000000041 */
[C---:B------:R-:W-:Y:S02]  /*1f60*/  FFMA R75, R8.reuse, R27, R75 ;  /* 0x0000001b084b7223 */ /* 0x040fe4000000004b */
[----:B------:R-:W-:-:S02]  /*1f70*/  FFMA R67, R8, R23, R67 ;  /* 0x0000001708437223 */ /* 0x000fc40000000043 */
[C---:B------:R-:W-:Y:S02]  /*1f80*/  FFMA R77, R8.reuse, R19, R77 ;  /* 0x00000013084d7223 */ /* 0x040fe4000000004d */
[C---:B------:R-:W-:Y:S02]  /*1f90*/  FFMA R79, R8.reuse, R15, R79 ;  /* 0x0000000f084f7223 */ /* 0x040fe4000000004f */
[C---:B------:R-:W-:Y:S02]  /*1fa0*/  FFMA R7, R8.reuse, R59, R7 ;  /* 0x0000003b08077223 */ /* 0x040fe40000000007 */
[----:B------:R-:W-:Y:S02]  /*1fb0*/  FFMA R5, R8, R63, R5 ;  /* 0x0000003f08057223 */ /* 0x000fe40000000005 */
[-C--:B------:R-:W-:Y:S02]  /*1fc0*/  FFMA R30, R31, R9.reuse, R30 ;  /* 0x000000091f1e7223 */ /* 0x080fe4000000001e */
[----:B------:R-:W-:-:S02]  /*1fd0*/  FFMA R72, R27, R9, R72 ;  /* 0x000000091b487223 */ /* 0x000fc40000000048 */
[-C--:B------:R-:W-:Y:S01]  /*1fe0*/  FFMA R82, R23, R9.reuse, R82 ;  /* 0x0000000917527223 */ /* 0x080fe20000000052 */
[----:B------:R-:W-:Y:S01]  /*1ff0*/  LDS.64 R26, [R4.X4+0x500] ;  /* 0x00050000041a7984 */ /* 0x000fe20000004a00 */
[-C--:B------:R-:W-:Y:S02]  /*2000*/  FFMA R18, R19, R9.reuse, R18 ;  /* 0x0000000913127223 */ /* 0x080fe40000000012 */
[-C--:B------:R-:W-:Y:S02]  /*2010*/  FFMA R20, R15, R9.reuse, R14 ;  /* 0x000000090f147223 */ /* 0x080fe4000000000e */
[-C--:B------:R-:W-:Y:S01]  /*2020*/  FFMA R58, R59, R9.reuse, R58 ;  /* 0x000000093b3a7223 */ /* 0x080fe2000000003a */
[----:B------:R-:W-:Y:S01]  /*2030*/  LDS.128 R12, [R74.X4+0x8040] ;  /* 0x008040004a0c7984 */ /* 0x000fe20000004c00 */
[----:B------:R-:W-:Y:S02]  /*2040*/  FFMA R60, R63, R9, R60 ;  /* 0x000000093f3c7223 */ /* 0x000fe4000000003c */
[----:B------:R-:W-:-:S02]  /*2050*/  FFMA R32, R32, R29, R10 ;  /* 0x0000001d20207223 */ /* 0x000fc4000000000a */
[----:B------:R-:W1:Y:S01]  /*2060*/  LDS.128 R8, [R74.X4+0x7040] ;  /* 0x007040004a087984 */ /* 0x000e620000004c00 */
[----:B0-----:R-:W-:Y:S02]  /*2070*/  FFMA R19, R16, R33, R6 ;  /* 0x0000002110137223 */ /* 0x001fe40000000006 */
[----:B------:R-:W-:Y:S02]  /*2080*/  FFMA R32, R33, R17, R32 ;  /* 0x0000001121207223 */ /* 0x000fe40000000020 */
[----:B--2---:R-:W-:Y:S02]  /*2090*/  FFMA R65, R28, R52, R65 ;  /* 0x000000341c417223 */ /* 0x004fe40000000041 */
[----:B------:R-:W-:Y:S02]  /*20a0*/  FFMA R30, R52, R29, R30 ;  /* 0x0000001d341e7223 */ /* 0x000fe4000000001e */
[----:B------:R-:W-:Y:S02]  /*20b0*/  FFMA R52, R24, R34, R19 ;  /* 0x0000002218347223 */ /* 0x000fe40000000013 */
[----:B------:R-:W-:-:S02]  /*20c0*/  FFMA R34, R34, R25, R32 ;  /* 0x0000001922227223 */ /* 0x000fc40000000020 */
[----:B------:R-:W0:Y:S01]  /*20d0*/  LDS.64 R32, [R4.X4+0x4c0] ;  /* 0x0004c00004207984 */ /* 0x000e220000004a00 */
[----:B----4-:R-:W-:Y:S02]  /*20e0*/  FFMA R77, R28, R40, R77 ;  /* 0x000000281c4d7223 */ /* 0x010fe4000000004d */
[-C--:B------:R-:W-:Y:S02]  /*20f0*/  FFMA R18, R40, R29.reuse, R18 ;  /* 0x0000001d28127223 */ /* 0x080fe40000000012 */
[----:B-----5:R-:W-:Y:S02]  /*2100*/  FFMA R79, R28, R36, R79 ;  /* 0x000000241c4f7223 */ /* 0x020fe4000000004f */
[----:B------:R-:W-:Y:S02]  /*2110*/  FFMA R20, R36, R29, R20 ;  /* 0x0000001d24147223 */ /* 0x000fe40000000014 */
[----:B------:R-:W-:Y:S02]  /*2120*/  FFMA R77, R16, R41, R77 ;  /* 0x00000029104d7223 */ /* 0x000fe4000000004d */
[----:B------:R-:W-:-:S02]  /*2130*/  FFMA R18, R41, R17, R18 ;  /* 0x0000001129127223 */ /* 0x000fc40000000012 */
[----:B------:R-:W-:Y:S02]  /*2140*/  FFMA R19, R16, R37, R79 ;  /* 0x0000002510137223 */ /* 0x000fe4000000004f */
[----:B------:R-:W-:Y:S02]  /*2150*/  FFMA R6, R37, R17, R20 ;  /* 0x0000001125067223 */ /* 0x000fe40000000014 */
[----:B------:R-:W2:Y:S01]  /*2160*/  LDS.128 R20, [R74.X4+0x1050] ;  /* 0x001050004a147984 */ /* 0x000ea20000004c00 */
[----:B------:R-:W-:Y:S02]  /*2170*/  FFMA R36, R24, R42, R77 ;  /* 0x0000002a18247223 */ /* 0x000fe4000000004d */
[----:B------:R-:W-:Y:S01]  /*2180*/  FFMA R65, R16, R53, R65 ;  /* 0x0000003510417223 */ /* 0x000fe20000000041 */
[----:B------:R-:W-:Y:S01]  /*2190*/  LDS.128 R76, [R74.X4+0x2050] ;  /* 0x002050004a4c7984 */ /* 0x000fe20000004c00 */
[----:B------:R-:W-:Y:S02]  /*21a0*/  FFMA R42, R42, R25, R18 ;  /* 0x000000192a2a7223 */ /* 0x000fe40000000012 */
[----:B------:R-:W-:-:S02]  /*21b0*/  FFMA R37, R24, R38, R19 ;  /* 0x0000002618257223 */ /* 0x000fc40000000013 */
[----:B------:R-:W-:Y:S01]  /*21c0*/  FFMA R30, R53, R17, R30 ;  /* 0x00000011351e7223 */ /* 0x000fe2000000001e */
[----:B------:R-:W3:Y:S01]  /*21d0*/  LDS.64 R18, [R4.X4+0x540] ;  /* 0x0005400004127984 */ /* 0x000ee20000004a00 */
[----:B------:R-:W-:Y:S02]  /*21e0*/  FFMA R53, R24, R54, R65 ;  /* 0x0000003618357223 */ /* 0x000fe40000000041 */
[-C--:B------:R-:W-:Y:S02]  /*21f0*/  FFMA R54, R54, R25.reuse, R30 ;  /* 0x0000001936367223 */ /* 0x080fe4000000001e */
[----:B------:R-:W-:Y:S02]  /*2200*/  FFMA R38, R38, R25, R6 ;  /* 0x0000001926267223 */ /* 0x000fe40000000006 */
[----:B-1----:R-:W-:Y:S02]  /*2210*/  FFMA R30, R28, R8, R7 ;  /* 0x000000081c1e7223 */ /* 0x002fe40000000007 */
[----:B------:R-:W1:Y:S01]  /*2220*/  LDS.64 R6, [R4.X4+0x580] ;  /* 0x0005800004067984 */ /* 0x000e620000004a00 */
[----:B------:R-:W-:-:S02]  /*2230*/  FFMA R58, R8, R29, R58 ;  /* 0x0000001d083a7223 */ /* 0x000fc4000000003a */
[----:B------:R-:W-:Y:S02]  /*2240*/  FFMA R5, R28, R12, R5 ;  /* 0x0000000c1c057223 */ /* 0x000fe40000000005 */
[-C--:B------:R-:W-:Y:S02]  /*2250*/  FFMA R12, R12, R29.reuse, R60 ;  /* 0x0000001d0c0c7223 */ /* 0x080fe4000000003c */
[----:B------:R-:W4:Y:S01]  /*2260*/  LDS.128 R60, [R74.X4+0x4050] ;  /* 0x004050004a3c7984 */ /* 0x000f220000004c00 */
[-C--:B------:R-:W-:Y:S02]  /*2270*/  FFMA R72, R48, R29.reuse, R72 ;  /* 0x0000001d30487223 */ /* 0x080fe40000000048 */
[----:B------:R-:W-:Y:S02]  /*2280*/  FFMA R82, R44, R29, R82 ;  /* 0x0000001d2c527223 */ /* 0x000fe40000000052 */
[----:B------:R-:W-:Y:S02]  /*2290*/  FFMA R67, R28, R44, R67 ;  /* 0x0000002c1c437223 */ /* 0x000fe40000000043 */
[----:B------:R-:W-:-:S02]  /*22a0*/  FFMA R31, R16, R9, R30 ;  /* 0x00000009101f7223 */ /* 0x000fc4000000001e */
[-C--:B------:R-:W-:Y:S02]  /*22b0*/  FFMA R58, R9, R17.reuse, R58 ;  /* 0x00000011093a7223 */ /* 0x080fe4000000003a */
[----:B------:R-:W-:Y:S02]  /*22c0*/  FFMA R75, R28, R48, R75 ;  /* 0x000000301c4b7223 */ /* 0x000fe4000000004b */
[-C--:B------:R-:W-:Y:S02]  /*22d0*/  FFMA R72, R49, R17.reuse, R72 ;  /* 0x0000001131487223 */ /* 0x080fe40000000048 */
[-C--:B------:R-:W-:Y:S02]  /*22e0*/  FFMA R82, R45, R17.reuse, R82 ;  /* 0x000000112d527223 */ /* 0x080fe40000000052 */
[----:B------:R-:W-:Y:S02]  /*22f0*/  FFMA R12, R13, R17, R12 ;  /* 0x000000110d0c7223 */ /* 0x000fe4000000000c */
[----:B------:R-:W-:-:S02]  /*2300*/  FFMA R67, R16, R45, R67 ;  /* 0x0000002d10437223 */ /* 0x000fc40000000043 */
[----:B------:R-:W-:Y:S02]  /*2310*/  FFMA R9, R24, R10, R31 ;  /* 0x0000000a18097223 */ /* 0x000fe4000000001f */
[----:B------:R-:W-:Y:S01]  /*2320*/  FFMA R10, R10, R25, R58 ;  /* 0x000000190a0a7223 */ /* 0x000fe2000000003a */
[----:B------:R-:W-:Y:S01]  /*2330*/  LDS.128 R28, [R74.X4+0x6050] ;  /* 0x006050004a1c7984 */ /* 0x000fe20000004c00 */
[----:B------:R-:W-:Y:S02]  /*2340*/  FFMA R75, R16, R49, R75 ;  /* 0x00000031104b7223 */ /* 0x000fe4000000004b */
[-C--:B------:R-:W-:Y:S01]  /*2350*/  FFMA R72, R50, R25.reuse, R72 ;  /* 0x0000001932487223 */ /* 0x080fe20000000048 */
[----:B------:R-:W5:Y:S01]  /*2360*/  LDS.128 R56, [R74.X4+0x5050] ;  /* 0x005050004a387984 */ /* 0x000f620000004c00 */
[----:B------:R-:W-:Y:S02]  /*2370*/  FFMA R82, R46, R25, R82 ;  /* 0x000000192e527223 */ /* 0x000fe40000000052 */
[----:B------:R-:W-:Y:S01]  /*2380*/  FFMA R5, R16, R13, R5 ;  /* 0x0000000d10057223 */ /* 0x000fe20000000005 */
[----:B------:R-:W-:Y:S01]  /*2390*/  LDS.64 R48, [R4.X4+0x600] ;  /* 0x0006000004307984 */ /* 0x000fe20000004a00 */
[----:B------:R-:W-:-:S02]  /*23a0*/  FFMA R12, R14, R25, R12 ;  /* 0x000000190e0c7223 */ /* 0x000fc4000000000c */
[C---:B0-----:R-:W-:Y:S02]  /*23b0*/  FFMA R25, R32.reuse, R43, R36 ;  /* 0x0000002b20197223 */ /* 0x041fe40000000024 */
[----:B------:R-:W-:Y:S02]  /*23c0*/  FFMA R45, R32, R39, R37 ;  /* 0x00000027202d7223 */ /* 0x000fe40000000025 */
[-C--:B------:R-:W-:Y:S02]  /*23d0*/  FFMA R8, R43, R33.reuse, R42 ;  /* 0x000000212b087223 */ /* 0x080fe4000000002a */
[----:B------:R-:W-:Y:S01]  /*23e0*/  FFMA R16, R39, R33, R38 ;  /* 0x0000002127107223 */ /* 0x000fe20000000026 */
[----:B------:R-:W-:Y:S01]  /*23f0*/  LDS.128 R40, [R74.X4+0x8050] ;  /* 0x008050004a287984 */ /* 0x000fe20000004c00 */
[----:B------:R-:W-:Y:S02]  /*2400*/  FFMA R44, R24, R46, R67 ;  /* 0x0000002e182c7223 */ /* 0x000fe40000000043 */
[----:B------:R-:W-:Y:S01]  /*2410*/  FFMA R13, R32, R35, R52 ;  /* 0x00000023200d7223 */ /* 0x000fe20000000034 */
[----:B------:R-:W0:Y:S01]  /*2420*/  LDS.128 R36, [R74.X4+0x7050] ;  /* 0x007050004a247984 */ /* 0x000e220000004c00 */
[----:B------:R-:W-:-:S03]  /*2430*/  FFMA R34, R35, R33, R34 ;  /* 0x0000002123227223 */ /* 0x000fc60000000022 */
[----:B------:R-:W0:Y:S01]  /*2440*/  LDS.128 R64, [R74.X4+0x3050] ;  /* 0x003050004a407984 */ /* 0x000e220000004c00 */
[C---:B--2---:R-:W-:Y:S02]  /*2450*/  FFMA R13, R20.reuse, R26, R13 ;  /* 0x0000001a140d7223 */ /* 0x044fe4000000000d */
[----:B------:R-:W-:Y:S02]  /*2460*/  FFMA R34, R20, R27, R34 ;  /* 0x0000001b14227223 */ /* 0x000fe40000000022 */
[----:B---3--:R-:W-:Y:S02]  /*2470*/  FFMA R13, R18, R21, R13 ;  /* 0x00000015120d7223 */ /* 0x008fe4000000000d */
[----:B------:R-:W-:Y:S02]  /*2480*/  FFMA R34, R21, R19, R34 ;  /* 0x0000001315227223 */ /* 0x000fe40000000022 */
[----:B------:R-:W2:Y:S01]  /*2490*/  LDS.64 R20, [R4.X4+0x5c0] ;  /* 0x0005c00004147984 */ /* 0x000ea20000004a00 */
[----:B------:R-:W-:-:S02]  /*24a0*/  FFMA R75, R24, R50, R75 ;  /* 0x00000032184b7223 */ /* 0x000fc4000000004b */
[----:B------:R-:W-:Y:S02]  /*24b0*/  FFMA R5, R24, R14, R5 ;  /* 0x0000000e18057223 */ /* 0x000fe40000000005 */
[C---:B------:R-:W-:Y:S02]  /*24c0*/  FFMA R9, R32.reuse, R11, R9 ;  /* 0x0000000b20097223 */ /* 0x040fe40000000009 */
[-C--:B------:R-:W-:Y:S02]  /*24d0*/  FFMA R10, R11, R33.reuse, R10 ;  /* 0x000000210b0a7223 */ /* 0x080fe4000000000a */
[----:B------:R-:W-:Y:S02]  /*24e0*/  FFMA R11, R15, R33, R12 ;  /* 0x000000210f0b7223 */ /* 0x000fe4000000000c */
[----:B------:R-:W-:Y:S02]  /*24f0*/  FFMA R53, R32, R55, R53 ;  /* 0x0000003720357223 */ /* 0x000fe40000000035 */
[----:B-1----:R-:W-:-:S02]  /*2500*/  FFMA R12, R6, R22, R13 ;  /* 0x00000016060c7223 */ /* 0x002fc4000000000d */
[C---:B------:R-:W-:Y:S02]  /*2510*/  FFMA R75, R32.reuse, R51, R75 ;  /* 0x00000033204b7223 */ /* 0x040fe4000000004b */
[C---:B------:R-:W-:Y:S02]  /*2520*/  FFMA R17, R32.reuse, R47, R44 ;  /* 0x0000002f20117223 */ /* 0x040fe4000000002c */
[----:B------:R-:W-:Y:S02]  /*2530*/  FFMA R5, R32, R15, R5 ;  /* 0x0000000f20057223 */ /* 0x000fe40000000005 */
[-C--:B------:R-:W-:Y:S02]  /*2540*/  FFMA R54, R55, R33.reuse, R54 ;  /* 0x0000002137367223 */ /* 0x080fe40000000036 */
[-C--:B------:R-:W-:Y:S02]  /*2550*/  FFMA R72, R51, R33.reuse, R72 ;  /* 0x0000002133487223 */ /* 0x080fe40000000048 */
[----:B------:R-:W-:-:S02]  /*2560*/  FFMA R82, R47, R33, R82 ;  /* 0x000000212f527223 */ /* 0x000fc40000000052 */
[----:B------:R-:W-:Y:S02]  /*2570*/  FFMA R22, R22, R7, R34 ;  /* 0x0000000716167223 */ /* 0x000fe40000000022 */
[----:B------:R-:W1:Y:S01]  /*2580*/  LDS.128 R32, [R74.X4+0x1060] ;  /* 0x001060004a207984 */ /* 0x000e620000004c00 */
[----:B------:R-:W-:-:S04]  /*2590*/  FFMA R53, R26, R76, R53 ;  /* 0x0000004c1a357223 */ /* 0x000fc80000000035 */
[----:B------:R-:W-:Y:S02]  /*25a0*/  FFMA R53, R18, R77, R53 ;  /* 0x0000004d12357223 */ /* 0x000fe40000000035 */
[----:B----4-:R-:W-:Y:S02]  /*25b0*/  FFMA R17, R26, R60, R17 ;  /* 0x0000003c1a117223 */ /* 0x010fe40000000011 */
[----:B------:R-:W-:Y:S02]  /*25c0*/  FFMA R13, R6, R78, R53 ;  /* 0x0000004e060d7223 */ /* 0x000fe40000000035 */
[----:B------:R-:W-:Y:S01]  /*25d0*/  FFMA R82, R60, R27, R82 ;  /* 0x0000001b3c527223 */ /* 0x000fe20000000052 */
[----:B------:R-:W3:Y:S01]  /*25e0*/  LDS.64 R52, [R4.X4+0x640] ;  /* 0x0006400004347984 */ /* 0x000ee20000004a00 */
[----:B------:R-:W-:Y:S02]  /*25f0*/  FFMA R17, R18, R61, R17 ;  /* 0x0000003d12117223 */ /* 0x000fe40000000011 */
[----:B------:R-:W-:-:S02]  /*2600*/  FFMA R82, R61, R19, R82 ;  /* 0x000000133d527223 */ /* 0x000fc40000000052 */
[----:B------:R-:W4:Y:S01]  /*2610*/  LDS.64 R60, [R4.X4+0x680] ;  /* 0x00068000043c7984 */ /* 0x000f220000004a00 */
[C---:B-----5:R-:W-:Y:S02]  /*2620*/  FFMA R25, R26.reuse, R56, R25 ;  /* 0x000000381a197223 */ /* 0x060fe40000000019 */
[----:B------:R-:W-:Y:S02]  /*2630*/  FFMA R45, R26, R28, R45 ;  /* 0x0000001c1a2d7223 */ /* 0x000fe4000000002d */
[-C--:B------:R-:W-:Y:S02]  /*2640*/  FFMA R16, R28, R27.reuse, R16 ;  /* 0x0000001b1c107223 */ /* 0x080fe40000000010 */
[-C--:B------:R-:W-:Y:S02]  /*2650*/  FFMA R8, R56, R27.reuse, R8 ;  /* 0x0000001b38087223 */ /* 0x080fe40000000008 */
[----:B0-----:R-:W-:Y:S02]  /*2660*/  FFMA R9, R26, R36, R9 ;  /* 0x000000241a097223 */ /* 0x001fe40000000009 */
[----:B------:R-:W-:-:S02]  /*2670*/  FFMA R10, R36, R27, R10 ;  /* 0x0000001b240a7223 */ /* 0x000fc4000000000a */
[----:B------:R-:W-:Y:S02]  /*2680*/  FFMA R5, R26, R40, R5 ;  /* 0x000000281a057223 */ /* 0x000fe40000000005 */
[-C--:B------:R-:W-:Y:S02]  /*2690*/  FFMA R54, R76, R27.reuse, R54 ;  /* 0x0000001b4c367223 */ /* 0x080fe40000000036 */
[----:B------:R-:W-:Y:S02]  /*26a0*/  FFMA R72, R64, R27, R72 ;  /* 0x0000001b40487223 */ /* 0x000fe40000000048 */
[----:B------:R-:W-:Y:S02]  /*26b0*/  FFMA R25, R18, R57, R25 ;  /* 0x0000003912197223 */ /* 0x000fe40000000019 */
[----:B------:R-:W-:Y:S02]  /*26c0*/  FFMA R40, R40, R27, R11 ;  /* 0x0000001b28287223 */ /* 0x000fe4000000000b */
[----:B------:R-:W-:-:S02]  /*26d0*/  FFMA R45, R18, R29, R45 ;  /* 0x0000001d122d7223 */ /* 0x000fc4000000002d */
[-C--:B------:R-:W-:Y:S02]  /*26e0*/  FFMA R16, R29, R19.reuse, R16 ;  /* 0x000000131d107223 */ /* 0x080fe40000000010 */
[----:B------:R-:W-:Y:S02]  /*26f0*/  FFMA R75, R26, R64, R75 ;  /* 0x000000401a4b7223 */ /* 0x000fe4000000004b */
[----:B------:R-:W-:Y:S02]  /*2700*/  FFMA R8, R57, R19, R8 ;  /* 0x0000001339087223 */ /* 0x000fe40000000008 */
[----:B------:R-:W-:Y:S02]  /*2710*/  FFMA R9, R18, R37, R9 ;  /* 0x0000002512097223 */ /* 0x000fe40000000009 */
[-C--:B------:R-:W-:Y:S02]  /*2720*/  FFMA R10, R37, R19.reuse, R10 ;  /* 0x00000013250a7223 */ /* 0x080fe4000000000a */
[----:B------:R-:W-:-:S02]  /*2730*/  FFMA R54, R77, R19, R54 ;  /* 0x000000134d367223 */ /* 0x000fc40000000036 */
[-C--:B------:R-:W-:Y:S02]  /*2740*/  FFMA R72, R65, R19.reuse, R72 ;  /* 0x0000001341487223 */ /* 0x080fe40000000048 */
[C---:B------:R-:W-:Y:S02]  /*2750*/  FFMA R14, R6.reuse, R62, R17 ;  /* 0x0000003e060e7223 */ /* 0x040fe40000000011 */
[C---:B------:R-:W-:Y:S02]  /*2760*/  FFMA R15, R6.reuse, R58, R25 ;  /* 0x0000003a060f7223 */ /* 0x040fe40000000019 */
[----:B------:R-:W-:Y:S01]  /*2770*/  FFMA R40, R41, R19, R40 ;  /* 0x0000001329287223 */ /* 0x000fe20000000028 */
[----:B------:R-:W0:Y:S01]  /*2780*/  LDS.128 R24, [R74.X4+0x3060] ;  /* 0x003060004a187984 */ /* 0x000e220000004c00 */
[----:B------:R-:W-:Y:S02]  /*2790*/  FFMA R45, R6, R30, R45 ;  /* 0x0000001e062d7223 */ /* 0x000fe4000000002d */
[----:B------:R-:W-:-:S02]  /*27a0*/  FFMA R75, R18, R65, R75 ;  /* 0x00000041124b7223 */ /* 0x000fc4000000004b */
[----:B------:R-:W-:Y:S02]  /*27b0*/  FFMA R30, R30, R7, R16 ;  /* 0x000000071e1e7223 */ /* 0x000fe40000000010 */
[----:B------:R-:W-:Y:S02]  /*27c0*/  FFMA R5, R18, R41, R5 ;  /* 0x0000002912057223 */ /* 0x000fe40000000005 */
[----:B------:R-:W-:Y:S01]  /*27d0*/  FFMA R28, R6, R38, R9 ;  /* 0x00000026061c7223 */ /* 0x000fe20000000009 */
[----:B------:R-:W5:Y:S01]  /*27e0*/  LDS.128 R16, [R74.X4+0x4060] ;  /* 0x004060004a107984 */ /* 0x000f620000004c00 */
[-C--:B------:R-:W-:Y:S02]  /*27f0*/  FFMA R78, R78, R7.reuse, R54 ;  /* 0x000000074e4e7223 */ /* 0x080fe40000000036 */
[-C--:B------:R-:W-:Y:S02]  /*2800*/  FFMA R72, R66, R7.reuse, R72 ;  /* 0x0000000742487223 */ /* 0x080fe40000000048 */
[----:B------:R-:W-:-:S02]  /*2810*/  FFMA R62, R62, R7, R82 ;  /* 0x000000073e3e7223 */ /* 0x000fc40000000052 */
[-C--:B------:R-:W-:Y:S01]  /*2820*/  FFMA R58, R58, R7.reuse, R8 ;  /* 0x000000073a3a7223 */ /* 0x080fe20000000008 */
[----:B------:R-:W-:Y:S01]  /*2830*/  LDS.128 R80, [R74.X4+0x2060] ;  /* 0x002060004a507984 */ /* 0x000fe20000004c00 */
[-C--:B------:R-:W-:Y:S02]  /*2840*/  FFMA R38, R38, R7.reuse, R10 ;  /* 0x0000000726267223 */ /* 0x080fe4000000000a */
[----:B------:R-:W-:Y:S01]  /*2850*/  FFMA R40, R42, R7, R40 ;  /* 0x000000072a287223 */ /* 0x000fe20000000028 */
[----:B------:R-:W0:Y:S01]  /*2860*/  LDS.128 R8, [R74.X4+0x5060] ;  /* 0x005060004a087984 */ /* 0x000e220000004c00 */
[C---:B--2---:R-:W-:Y:S02]  /*2870*/  FFMA R7, R20.reuse, R23, R12 ;  /* 0x0000001714077223 */ /* 0x044fe4000000000c */
[C---:B------:R-:W-:Y:S02]  /*2880*/  FFMA R37, R20.reuse, R79, R13 ;  /* 0x0000004f14257223 */ /* 0x040fe4000000000d */
[----:B------:R-:W-:-:S02]  /*2890*/  FFMA R41, R20, R63, R14 ;  /* 0x0000003f14297223 */ /* 0x000fc4000000000e */
[----:B------:R-:W-:Y:S02]  /*28a0*/  FFMA R47, R20, R59, R15 ;  /* 0x0000003b142f7223 */ /* 0x000fe4000000000f */
[----:B------:R-:W2:Y:S01]  /*28b0*/  LDS.128 R12, [R74.X4+0x6060] ;  /* 0x006060004a0c7984 */ /* 0x000ea20000004c00 */
[----:B------:R-:W-:Y:S02]  /*28c0*/  FFMA R22, R23, R21, R22 ;  /* 0x0000001517167223 */ /* 0x000fe40000000016 */
[C---:B------:R-:W-:Y:S02]  /*28d0*/  FFMA R75, R6.reuse, R66, R75 ;  /* 0x00000042064b7223 */ /* 0x040fe4000000004b */
        /* <DEDUP_REMOVED lines=8> */
[-C--:B------:R-:W-:Y:S01]  /*2960*/  FFMA R62, R63, R21.reuse, R62 ;  /* 0x000000153f3e7223 */ /* 0x080fe2000000003e */
[----:B------:R-:W-:Y:S01]  /*2970*/  LDS.128 R64, [R74.X4+0x8070] ;  /* 0x008070004a407984 */ /* 0x000fe20000004c00 */
[----:B------:R-:W-:-:S02]  /*2980*/  FFMA R58, R59, R21, R58 ;  /* 0x000000153b3a7223 */ /* 0x000fc4000000003a */
[-C--:B------:R-:W-:Y:S02]  /*2990*/  FFMA R36, R31, R21.reuse, R30 ;  /* 0x000000151f247223 */ /* 0x080fe4000000001e */
[-C--:B------:R-:W-:Y:S01]  /*29a0*/  FFMA R44, R39, R21.reuse, R38 ;  /* 0x00000015272c7223 */ /* 0x080fe20000000026 */
[----:B------:R-:W1:Y:S01]  /*29b0*/  LDS.128 R28, [R74.X4+0x7060] ;  /* 0x007060004a1c7984 */ /* 0x000e620000004c00 */
[----:B------:R-:W-:Y:S02]  /*29c0*/  FFMA R50, R43, R21, R40 ;  /* 0x000000152b327223 */ /* 0x000fe40000000028 */
[----:B------:R-:W-:Y:S02]  /*29d0*/  FFMA R32, R32, R49, R22 ;  /* 0x0000003120207223 */ /* 0x000fe40000000016 */
[----:B------:R-:W1:Y:S01]  /*29e0*/  LDS.128 R20, [R74.X4+0x8060] ;  /* 0x008060004a147984 */ /* 0x000e620000004c00 */
[----:B---3--:R-:W-:Y:S02]  /*29f0*/  FFMA R7, R52, R33, R7 ;  /* 0x0000002134077223 */ /* 0x008fe40000000007 */
[----:B------:R-:W-:-:S02]  /*2a00*/  FFMA R33, R33, R53, R32 ;  /* 0x0000003521217223 */ /* 0x000fc40000000020 */
[----:B----4-:R-:W-:Y:S02]  /*2a10*/  FFMA R32, R60, R34, R7 ;  /* 0x000000223c207223 */ /* 0x010fe40000000007 */
[----:B------:R-:W3:Y:S01]  /*2a20*/  LDS.64 R6, [R4.X4+0x6c0] ;  /* 0x0006c00004067984 */ /* 0x000ee20000004a00 */
[----:B0-----:R-:W-:Y:S02]  /*2a30*/  FFMA R75, R48, R24, R75 ;  /* 0x00000018304b7223 */ /* 0x001fe4000000004b */
[-C--:B------:R-:W-:Y:S02]  /*2a40*/  FFMA R72, R24, R49.reuse, R72 ;  /* 0x0000003118487223 */ /* 0x080fe40000000048 */
[----:B-----5:R-:W-:Y:S02]  /*2a50*/  FFMA R41, R48, R16, R41 ;  /* 0x0000001030297223 */ /* 0x020fe40000000029 */
[----:B------:R-:W-:Y:S02]  /*2a60*/  FFMA R62, R16, R49, R62 ;  /* 0x00000031103e7223 */ /* 0x000fe4000000003e */
[----:B------:R-:W-:-:S02]  /*2a70*/  FFMA R47, R48, R8, R47 ;  /* 0x00000008302f7223 */ /* 0x000fc4000000002f */
[----:B------:R-:W-:Y:S02]  /*2a80*/  FFMA R58, R8, R49, R58 ;  /* 0x00000031083a7223 */ /* 0x000fe4000000003a */
[----:B------:R-:W-:Y:S02]  /*2a90*/  FFMA R75, R52, R25, R75 ;  /* 0x00000019344b7223 */ /* 0x000fe4000000004b */
[----:B--2---:R-:W-:Y:S02]  /*2aa0*/  FFMA R51, R48, R12, R51 ;  /* 0x0000000c30337223 */ /* 0x004fe40000000033 */
[----:B------:R-:W-:Y:S02]  /*2ab0*/  FFMA R72, R25, R53, R72 ;  /* 0x0000003519487223 */ /* 0x000fe40000000048 */
[----:B------:R-:W-:Y:S02]  /*2ac0*/  FFMA R41, R52, R17, R41 ;  /* 0x0000001134297223 */ /* 0x000fe40000000029 */
[----:B------:R-:W-:-:S02]  /*2ad0*/  FFMA R62, R17, R53, R62 ;  /* 0x00000035113e7223 */ /* 0x000fc4000000003e */
[----:B------:R-:W-:Y:S02]  /*2ae0*/  FFMA R47, R52, R9, R47 ;  /* 0x00000009342f7223 */ /* 0x000fe4000000002f */
[----:B------:R-:W-:Y:S02]  /*2af0*/  FFMA R58, R9, R53, R58 ;  /* 0x00000035093a7223 */ /* 0x000fe4000000003a */
[----:B------:R-:W-:Y:S02]  /*2b00*/  FFMA R37, R48, R80, R37 ;  /* 0x0000005030257223 */ /* 0x000fe40000000025 */
[----:B------:R-:W-:Y:S02]  /*2b10*/  FFMA R75, R60, R26, R75 ;  /* 0x0000001a3c4b7223 */ /* 0x000fe4000000004b */
[----:B------:R-:W-:Y:S02]  /*2b20*/  FFMA R36, R12, R49, R36 ;  /* 0x000000310c247223 */ /* 0x000fe40000000024 */
[----:B------:R-:W-:-:S02]  /*2b30*/  FFMA R51, R52, R13, R51 ;  /* 0x0000000d34337223 */ /* 0x000fc40000000033 */
[-C--:B------:R-:W-:Y:S02]  /*2b40*/  FFMA R26, R26, R61.reuse, R72 ;  /* 0x0000003d1a1a7223 */ /* 0x080fe40000000048 */
[----:B------:R-:W-:Y:S02]  /*2b50*/  FFMA R16, R60, R18, R41 ;  /* 0x000000123c107223 */ /* 0x000fe40000000029 */
[-C--:B------:R-:W-:Y:S01]  /*2b60*/  FFMA R72, R18, R61.reuse, R62 ;  /* 0x0000003d12487223 */ /* 0x080fe2000000003e */
[----:B------:R-:W-:Y:S01]  /*2b70*/  LDS.128 R40, [R74.X4+0x2070] ;  /* 0x002070004a287984 */ /* 0x000fe20000004c00 */
[----:B------:R-:W-:Y:S02]  /*2b80*/  FFMA R18, R60, R10, R47 ;  /* 0x0000000a3c127223 */ /* 0x000fe4000000002f */
[----:B------:R-:W-:Y:S02]  /*2b90*/  FFMA R76, R10, R61, R58 ;  /* 0x0000003d0a4c7223 */ /* 0x000fe4000000003a */
[----:B------:R-:W-:Y:S01]  /*2ba0*/  FFMA R37, R52, R81, R37 ;  /* 0x0000005134257223 */ /* 0x000fe20000000025 */
[----:B------:R-:W-:Y:S01]  /*2bb0*/  LDS.128 R56, [R74.X4+0x6070] ;  /* 0x006070004a387984 */ /* 0x000fe20000004c00 */
[----:B------:R-:W-:-:S02]  /*2bc0*/  FFMA R8, R13, R53, R36 ;  /* 0x000000350d087223 */ /* 0x000fc40000000024 */
[C---:B-1----:R-:W-:Y:S01]  /*2bd0*/  FFMA R10, R48.reuse, R28, R45 ;  /* 0x0000001c300a7223 */ /* 0x042fe2000000002d */
[----:B------:R-:W-:Y:S01]  /*2be0*/  LDS.64 R12, [R4.X4+0x700] ;  /* 0x00070000040c7984 */ /* 0x000fe20000004a00 */
[----:B------:R-:W-:Y:S02]  /*2bf0*/  FFMA R5, R48, R20, R5 ;  /* 0x0000001430057223 */ /* 0x000fe40000000005 */
[-C--:B------:R-:W-:Y:S02]  /*2c00*/  FFMA R78, R80, R49.reuse, R78 ;  /* 0x00000031504e7223 */ /* 0x080fe4000000004e */
[----:B------:R-:W-:Y:S02]  /*2c10*/  FFMA R25, R60, R14, R51 ;  /* 0x0000000e3c197223 */ /* 0x000fe40000000033 */
[-C--:B------:R-:W-:Y:S02]  /*2c20*/  FFMA R28, R28, R49.reuse, R44 ;  /* 0x000000311c1c7223 */ /* 0x080fe4000000002c */
[----:B------:R-:W-:Y:S01]  /*2c30*/  FFMA R20, R20, R49, R50 ;  /* 0x0000003114147223 */ /* 0x000fe20000000032 */
[----:B------:R-:W-:Y:S01]  /*2c40*/  LDS.128 R44, [R74.X4+0x3070] ;  /* 0x003070004a2c7984 */ /* 0x000fe20000004c00 */
[----:B------:R-:W-:-:S03]  /*2c50*/  FFMA R24, R60, R82, R37 ;  /* 0x000000523c187223 */ /* 0x000fc60000000025 */
[----:B------:R-:W0:Y:S01]  /*2c60*/  LDS.128 R48, [R74.X4+0x4070] ;  /* 0x004070004a307984 */ /* 0x000e220000004c00 */
[----:B------:R-:W-:Y:S02]  /*2c70*/  FFMA R14, R14, R61, R8 ;  /* 0x0000003d0e0e7223 */ /* 0x000fe40000000008 */
[----:B------:R-:W-:Y:S01]  /*2c80*/  FFMA R78, R81, R53, R78 ;  /* 0x00000035514e7223 */ /* 0x000fe2000000004e */
[----:B------:R-:W1:Y:S01]  /*2c90*/  LDS.128 R36, [R74.X4+0x1070] ;  /* 0x001070004a247984 */ /* 0x000e620000004c00 */
[C---:B------:R-:W-:Y:S02]  /*2ca0*/  FFMA R17, R52.reuse, R29, R10 ;  /* 0x0000001d34117223 */ /* 0x040fe4000000000a */
[----:B------:R-:W-:Y:S01]  /*2cb0*/  FFMA R28, R29, R53, R28 ;  /* 0x000000351d1c7223 */ /* 0x000fe2000000001c */
[----:B------:R-:W2:Y:S01]  /*2cc0*/  LDS.64 R8, [R4.X4+0x740] ;  /* 0x0007400004087984 */ /* 0x000ea20000004a00 */
[----:B------:R-:W-:Y:S02]  /*2cd0*/  FFMA R5, R52, R21, R5 ;  /* 0x0000001534057223 */ /* 0x000fe40000000005 */
[----:B------:R-:W-:-:S02]  /*2ce0*/  FFMA R20, R21, R53, R20 ;  /* 0x0000003515147223 */ /* 0x000fc40000000014 */
[-C--:B------:R-:W-:Y:S01]  /*2cf0*/  FFMA R34, R34, R61.reuse, R33 ;  /* 0x0000003d22227223 */ /* 0x080fe20000000021 */
[----:B------:R-:W-:Y:S01]  /*2d00*/  LDS.128 R52, [R74.X4+0x5070] ;  /* 0x005070004a347984 */ /* 0x000fe20000004c00 */
[-C--:B------:R-:W-:Y:S02]  /*2d10*/  FFMA R82, R82, R61.reuse, R78 ;  /* 0x0000003d52527223 */ /* 0x080fe4000000004e */
[----:B------:R-:W-:Y:S02]  /*2d20*/  FFMA R17, R60, R30, R17 ;  /* 0x0000001e3c117223 */ /* 0x000fe40000000011 */
[-C--:B------:R-:W-:Y:S02]  /*2d30*/  FFMA R28, R30, R61.reuse, R28 ;  /* 0x0000003d1e1c7223 */ /* 0x080fe4000000001c */
[----:B------:R-:W-:Y:S02]  /*2d40*/  FFMA R5, R60, R22, R5 ;  /* 0x000000163c057223 */ /* 0x000fe40000000005 */
[----:B------:R-:W-:-:S02]  /*2d50*/  FFMA R20, R22, R61, R20 ;  /* 0x0000003d16147223 */ /* 0x000fc40000000014 */
[----:B------:R-:W4:Y:S01]  /*2d60*/  LDS.128 R60, [R74.X4+0x7070] ;  /* 0x007070004a3c7984 */ /* 0x000f220000004c00 */
[C---:B---3--:R-:W-:Y:S02]  /*2d70*/  FFMA R21, R6.reuse, R35, R32 ;  /* 0x0000002306157223 */ /* 0x048fe40000000020 */
[C---:B------:R-:W-:Y:S02]  /*2d80*/  FFMA R29, R6.reuse, R83, R24 ;  /* 0x00000053061d7223 */ /* 0x040fe40000000018 */
[C---:B------:R-:W-:Y:S02]  /*2d90*/  FFMA R75, R6.reuse, R27, R75 ;  /* 0x0000001b064b7223 */ /* 0x040fe4000000004b */
[C---:B------:R-:W-:Y:S02]  /*2da0*/  FFMA R33, R6.reuse, R19, R16 ;  /* 0x0000001306217223 */ /* 0x040fe40000000010 */
[C---:B------:R-:W-:Y:S02]  /*2db0*/  FFMA R77, R6.reuse, R11, R18 ;  /* 0x0000000b064d7223 */ /* 0x040fe40000000012 */
[----:B------:R-:W-:-:S02]  /*2dc0*/  FFMA R25, R6, R15, R25 ;  /* 0x0000000f06197223 */ /* 0x000fc40000000019 */
[C---:B------:R-:W-:Y:S02]  /*2dd0*/  FFMA R17, R6.reuse, R31, R17 ;  /* 0x0000001f06117223 */ /* 0x040fe40000000011 */
[----:B------:R-:W-:Y:S02]  /*2de0*/  FFMA R5, R6, R23, R5 ;  /* 0x0000001706057223 */ /* 0x000fe40000000005 */
[-C--:B------:R-:W-:Y:S02]  /*2df0*/  FFMA R6, R15, R7.reuse, R14 ;  /* 0x000000070f067223 */ /* 0x080fe4000000000e */
[----:B------:R-:W3:Y:S01]  /*2e00*/  LDS.64 R14, [R4.X4+0x780] ;  /* 0x00078000040e7984 */ /* 0x000ee20000004a00 */
[-C--:B------:R-:W-:Y:S02]  /*2e10*/  FFMA R72, R19, R7.reuse, R72 ;  /* 0x0000000713487223 */ /* 0x080fe40000000048 */
[----:B------:R-:W-:Y:S02]  /*2e20*/  FFMA R20, R23, R7, R20 ;  /* 0x0000000717147223 */ /* 0x000fe40000000014 */
[----:B0-----:R-:W-:-:S02]  /*2e30*/  FFMA R72, R48, R13, R72 ;  /* 0x0000000d30487223 */ /* 0x001fc40000000048 */
[-C--:B------:R-:W-:Y:S02]  /*2e40*/  FFMA R82, R83, R7.reuse, R82 ;  /* 0x0000000753527223 */ /* 0x080fe40000000052 */
[----:B------:R-:W-:Y:S02]  /*2e50*/  FFMA R26, R27, R7, R26 ;  /* 0x000000071b1a7223 */ /* 0x000fe4000000001a */
[----:B------:R-:W-:Y:S02]  /*2e60*/  FFMA R33, R12, R48, R33 ;  /* 0x000000300c217223 */ /* 0x000fe40000000021 */
[----:B-1----:R-:W-:Y:S02]  /*2e70*/  FFMA R21, R36, R12, R21 ;  /* 0x0000000c24157223 */ /* 0x002fe40000000015 */
[----:B--2---:R-:W-:Y:S01]  /*2e80*/  FFMA R18, R49, R9, R72 ;  /* 0x0000000931127223 */ /* 0x004fe20000000048 */
[----:B------:R-:W-:Y:S01]  /*2e90*/  LOP3.LUT R72, R4, 0x200, RZ, 0xfc, !PT ;  /* 0x0000020004487812 */ /* 0x000fe200078efcff */
[----:B------:R-:W-:-:S02]  /*2ea0*/  FFMA R5, R12, R64, R5 ;  /* 0x000000400c057223 */ /* 0x000fc40000000005 */
[-C--:B------:R-:W-:Y:S02]  /*2eb0*/  FFMA R20, R64, R13.reuse, R20 ;  /* 0x0000000d40147223 */ /* 0x080fe40000000014 */
[----:B------:R-:W-:Y:S02]  /*2ec0*/  FFMA R29, R12, R40, R29 ;  /* 0x000000280c1d7223 */ /* 0x000fe4000000001d */
[-C--:B------:R-:W-:Y:S02]  /*2ed0*/  FFMA R82, R40, R13.reuse, R82 ;  /* 0x0000000d28527223 */ /* 0x080fe40000000052 */
[----:B------:R-:W-:Y:S02]  /*2ee0*/  FFMA R26, R44, R13, R26 ;  /* 0x0000000d2c1a7223 */ /* 0x000fe4000000001a */
[----:B------:R-:W-:Y:S02]  /*2ef0*/  FFMA R33, R8, R49, R33 ;  /* 0x0000003108217223 */ /* 0x000fe40000000021 */
[----:B------:R-:W-:Y:S01]  /*2f00*/  FFMA R25, R12, R56, R25 ;  /* 0x000000380c197223 */ /* 0x000fe20000000019 */
[----:B------:R-:W0:Y:S01]  /*2f10*/  LDS.64 R48, [R4.X4+0x7c0] ;  /* 0x0007c00004307984 */ /* 0x000e220000004a00 */
[----:B------:R-:W-:-:S02]  /*2f20*/  FFMA R34, R35, R7, R34 ;  /* 0x0000000723227223 */ /* 0x000fc40000000022 */
[-C--:B------:R-:W-:Y:S02]  /*2f30*/  FFMA R28, R31, R7.reuse, R28 ;  /* 0x000000071f1c7223 */ /* 0x080fe4000000001c */
[----:B------:R-:W-:Y:S02]  /*2f40*/  FFMA R76, R11, R7, R76 ;  /* 0x000000070b4c7223 */ /* 0x000fe4000000004c */
[C---:B------:R-:W-:Y:S02]  /*2f50*/  FFMA R5, R8.reuse, R65, R5 ;  /* 0x0000004108057223 */ /* 0x040fe40000000005 */
[C---:B------:R-:W-:Y:S02]  /*2f60*/  FFMA R7, R8.reuse, R37, R21 ;  /* 0x0000002508077223 */ /* 0x040fe40000000015 */
[----:B------:R-:W-:Y:S02]  /*2f70*/  FFMA R11, R8, R41, R29 ;  /* 0x00000029080b7223 */ /* 0x000fe4000000001d */
[----:B------:R-:W-:-:S02]  /*2f80*/  FFMA R82, R41, R9, R82 ;  /* 0x0000000929527223 */ /* 0x000fc40000000052 */
[----:B------:R-:W-:Y:S01]  /*2f90*/  FFMA R65, R65, R9, R20 ;  /* 0x0000000941417223 */ /* 0x000fe20000000014 */
[----:B------:R-:W-:Y:S01]  /*2fa0*/  LDS.64 R40, [R72.X4] ;  /* 0x0000000048287984 */ /* 0x000fe20000004a00 */
[----:B------:R-:W-:Y:S02]  /*2fb0*/  FFMA R34, R36, R13, R34 ;  /* 0x0000000d24227223 */ /* 0x000fe40000000022 */
[----:B------:R-:W-:Y:S01]  /*2fc0*/  FFMA R16, R45, R9, R26 ;  /* 0x000000092d107223 */ /* 0x000fe2000000001a */
[----:B------:R-:W1:Y:S01]  /*2fd0*/  LDS.128 R20, [R74.X4+0x1080] ;  /* 0x001080004a147984 */ /* 0x000e620000004c00 */
[----:B------:R-:W-:Y:S02]  /*2fe0*/  FFMA R19, R8, R57, R25 ;  /* 0x0000003908137223 */ /* 0x000fe40000000019 */
[----:B----4-:R-:W-:Y:S01]  /*2ff0*/  FFMA R17, R12, R60, R17 ;  /* 0x0000003c0c117223 */ /* 0x010fe20000000011 */
[----:B------:R-:W2:Y:S01]  /*3000*/  LDS.128 R24, [R74.X4+0x2080] ;  /* 0x002080004a187984 */ /* 0x000ea20000004c00 */
[----:B------:R-:W-:-:S02]  /*3010*/  FFMA R28, R60, R13, R28 ;  /* 0x0000000d3c1c7223 */ /* 0x000fc4000000001c */
[----:B------:R-:W-:Y:S02]  /*3020*/  FFMA R10, R37, R9, R34 ;  /* 0x00000009250a7223 */ /* 0x000fe40000000022 */
[----:B------:R-:W-:Y:S01]  /*3030*/  FFMA R17, R8, R61, R17 ;  /* 0x0000003d08117223 */ /* 0x000fe20000000011 */
[----:B------:R-:W4:Y:S01]  /*3040*/  LDS.64 R36, [R72.X4+0x40] ;  /* 0x0000400048247984 */ /* 0x000f220000004a00 */
[----:B------:R-:W-:Y:S02]  /*3050*/  FFMA R77, R12, R52, R77 ;  /* 0x000000340c4d7223 */ /* 0x000fe4000000004d */
[----:B------:R-:W-:Y:S02]  /*3060*/  FFMA R76, R52, R13, R76 ;  /* 0x0000000d344c7223 */ /* 0x000fe4000000004c */
[----:B------:R-:W-:Y:S02]  /*3070*/  FFMA R61, R61, R9, R28 ;  /* 0x000000093d3d7223 */ /* 0x000fe4000000001c */
[----:B------:R-:W5:Y:S01]  /*3080*/  LDS.128 R28, [R74.X4+0x3080] ;  /* 0x003080004a1c7984 */ /* 0x000f620000004c00 */
[----:B---3--:R-:W-:-:S03]  /*3090*/  FFMA R52, R14, R50, R33 ;  /* 0x000000320e347223 */ /* 0x008fc60000000021 */
[----:B------:R-:W3:Y:S01]  /*30a0*/  LDS.128 R32, [R74.X4+0x4080] ;  /* 0x004080004a207984 */ /* 0x000ee20000004c00 */
[----:B------:R-:W-:Y:S02]  /*30b0*/  FFMA R6, R56, R13, R6 ;  /* 0x0000000d38067223 */ /* 0x000fe40000000006 */
[----:B------:R-:W-:Y:S02]  /*30c0*/  FFMA R75, R12, R44, R75 ;  /* 0x0000002c0c4b7223 */ /* 0x000fe4000000004b */
[----:B------:R-:W-:Y:S02]  /*30d0*/  FFMA R78, R57, R9, R6 ;  /* 0x00000009394e7223 */ /* 0x000fe40000000006 */
[----:B------:R-:W-:Y:S02]  /*30e0*/  FFMA R75, R8, R45, R75 ;  /* 0x0000002d084b7223 */ /* 0x000fe4000000004b */
[C---:B------:R-:W-:Y:S02]  /*30f0*/  FFMA R44, R14.reuse, R38, R7 ;  /* 0x000000260e2c7223 */ /* 0x040fe40000000007 */
[----:B------:R-:W-:-:S02]  /*3100*/  FFMA R57, R14, R66, R5 ;  /* 0x000000420e397223 */ /* 0x000fc40000000005 */
[----:B------:R-:W-:Y:S01]  /*3110*/  FFMA R77, R8, R53, R77 ;  /* 0x00000035084d7223 */ /* 0x000fe2000000004d */
[----:B------:R-:W2:Y:S01]  /*3120*/  LDS.128 R4, [R74.X4+0x5080] ;  /* 0x005080004a047984 */ /* 0x000ea20000004c00 */
[----:B------:R-:W-:Y:S02]  /*3130*/  FFMA R76, R53, R9, R76 ;  /* 0x00000009354c7223 */ /* 0x000fe4000000004c */
[----:B------:R-:W-:Y:S02]  /*3140*/  FFMA R45, R14, R42, R11 ;  /* 0x0000002a0e2d7223 */ /* 0x000fe4000000000b */
[----:B------:R-:W-:Y:S02]  /*3150*/  FFMA R38, R38, R15, R10 ;  /* 0x0000000f26267223 */ /* 0x000fe4000000000a */
[----:B------:R-:W3:Y:S01]  /*3160*/  LDS.128 R8, [R74.X4+0x6080] ;  /* 0x006080004a087984 */ /* 0x000ee20000004c00 */
[C---:B------:R-:W-:Y:S02]  /*3170*/  FFMA R75, R14.reuse, R46, R75 ;  /* 0x0000002e0e4b7223 */ /* 0x040fe4000000004b */
[----:B------:R-:W-:-:S02]  /*3180*/  FFMA R56, R14, R62, R17 ;  /* 0x0000003e0e387223 */ /* 0x000fc40000000011 */
[C---:B------:R-:W-:Y:S02]  /*3190*/  FFMA R77, R14.reuse, R54, R77 ;  /* 0x000000360e4d7223 */ /* 0x040fe4000000004d */
[----:B------:R-:W-:Y:S02]  /*31a0*/  FFMA R53, R14, R58, R19 ;  /* 0x0000003a0e357223 */ /* 0x000fe40000000013 */
[-C--:B------:R-:W-:Y:S02]  /*31b0*/  FFMA R82, R42, R15.reuse, R82 ;  /* 0x0000000f2a527223 */ /* 0x080fe40000000052 */
[-C--:B------:R-:W-:Y:S02]  /*31c0*/  FFMA R46, R46, R15.reuse, R16 ;  /* 0x0000000f2e2e7223 */ /* 0x080fe40000000010 */
[-C--:B------:R-:W-:Y:S02]  /*31d0*/  FFMA R50, R50, R15.reuse, R18 ;  /* 0x0000000f32327223 */ /* 0x080fe40000000012 */
[-C--:B------:R-:W-:Y:S01]  /*31e0*/  FFMA R76, R54, R15.reuse, R76 ;  /* 0x0000000f364c7223 */ /* 0x080fe2000000004c */
[----:B------:R-:W-:Y:S01]  /*31f0*/  LDS.128 R16, [R74.X4+0x8080] ;  /* 0x008080004a107984 */ /* 0x000fe20000004c00 */
[----:B------:R-:W-:-:S02]  /*3200*/  FFMA R78, R58, R15, R78 ;  /* 0x0000000f3a4e7223 */ /* 0x000fc4000000004e */
[-C--:B------:R-:W-:Y:S02]  /*3210*/  FFMA R62, R62, R15.reuse, R61 ;  /* 0x0000000f3e3e7223 */ /* 0x080fe4000000003d */
[----:B------:R-:W-:Y:S02]  /*3220*/  FFMA R66, R66, R15, R65 ;  /* 0x0000000f42427223 */ /* 0x000fe40000000041 */
[----:B------:R-:W3:Y:S01]  /*3230*/  LDS.128 R12, [R74.X4+0x7080] ;  /* 0x007080004a0c7984 */ /* 0x000ee20000004c00 */
[C---:B0-----:R-:W-:Y:S02]  /*3240*/  FFMA R61, R48.reuse, R39, R44 ;  /* 0x00000027303d7223 */ /* 0x041fe4000000002c */
[----:B------:R-:W-:Y:S02]  /*3250*/  FFMA R42, R39, R49, R38 ;  /* 0x00000031272a7223 */ /* 0x000fe40000000026 */
[----:B------:R-:W-:Y:S02]  /*3260*/  FFMA R65, R48, R43, R45 ;  /* 0x0000002b30417223 */ /* 0x000fe4000000002d */
[C---:B-1----:R-:W-:Y:S01]  /*3270*/  FFMA R38, R20.reuse, R40, R61 ;  /* 0x0000002814267223 */ /* 0x042fe2000000003d */
[----:B------:R-:W0:Y:S01]  /*3280*/  LDS.64 R44, [R72.X4+0x80] ;  /* 0x00008000482c7984 */ /* 0x000e220000004a00 */
[----:B------:R-:W-:-:S02]  /*3290*/  FFMA R42, R20, R41, R42 ;  /* 0x00000029142a7223 */ /* 0x000fc4000000002a */
[----:B--2---:R-:W-:Y:S02]  /*32a0*/  FFMA R20, R40, R24, R65 ;  /* 0x0000001828147223 */ /* 0x004fe40000000041 */
[C---:B------:R-:W-:Y:S02]  /*32b0*/  FFMA R75, R48.reuse, R47, R75 ;  /* 0x0000002f304b7223 */ /* 0x040fe4000000004b */
[----:B------:R-:W-:Y:S02]  /*32c0*/  FFMA R82, R43, R49, R82 ;  /* 0x000000312b527223 */ /* 0x000fe40000000052 */
[----:B------:R-:W-:Y:S02]  /*32d0*/  FFMA R79, R48, R51, R52 ;  /* 0x00000033304f7223 */ /* 0x000fe40000000034 */
[----:B------:R-:W-:Y:S02]  /*32e0*/  FFMA R46, R47, R49, R46 ;  /* 0x000000312f2e7223 */ /* 0x000fe4000000002e */
[----:B----4-:R-:W-:-:S02]  /*32f0*/  FFMA R43, R36, R25, R20 ;  /* 0x00000019242b7223 */ /* 0x010fc40000000014 */
[----:B------:R-:W-:Y:S02]  /*3300*/  FFMA R24, R24, R41, R82 ;  /* 0x0000002918187223 */ /* 0x000fe40000000052 */
[----:B------:R-:W-:Y:S02]  /*3310*/  FFMA R39, R36, R21, R38 ;  /* 0x0000001524277223 */ /* 0x000fe40000000026 */
[----:B------:R-:W-:Y:S02]  /*3320*/  FFMA R42, R21, R37, R42 ;  /* 0x00000025152a7223 */ /* 0x000fe4000000002a */
[----:B-----5:R-:W-:Y:S02]  /*3330*/  FFMA R20, R40, R28, R75 ;  /* 0x0000001c28147223 */ /* 0x020fe4000000004b */
[----:B------:R-:W-:Y:S02]  /*3340*/  FFMA R28, R28, R41, R46 ;  /* 0x000000291c1c7223 */ /* 0x000fe4000000002e */
[----:B---3--:R-:W-:-:S02]  /*3350*/  FFMA R21, R40, R32, R79 ;  /* 0x0000002028157223 */ /* 0x008fc4000000004f */
[----:B------:R-:W-:Y:S02]  /*3360*/  FFMA R38, R25, R37, R24 ;  /* 0x0000002519267223 */ /* 0x000fe40000000018 */
[C---:B------:R-:W-:Y:S02]  /*3370*/  FFMA R25, R36.reuse, R29, R20 ;  /* 0x0000001d24197223 */ /* 0x040fe40000000014 */
[----:B------:R-:W-:Y:S02]  /*3380*/  FFMA R46, R29, R37, R28 ;  /* 0x000000251d2e7223 */ /* 0x000fe4000000001c */
[----:B------:R-:W-:Y:S02]  /*3390*/  FFMA R29, R36, R33, R21 ;  /* 0x00000021241d7223 */ /* 0x000fe40000000015 */
[----:B------:R-:W1:Y:S01]  /*33a0*/  LDS.64 R20, [R72.X4+0xc0] ;  /* 0x0000c00048147984 */ /* 0x000e620000004a00 */
[----:B------:R-:W-:Y:S02]  /*33b0*/  FFMA R77, R48, R55, R77 ;  /* 0x00000037304d7223 */ /* 0x000fe4000000004d */
[----:B------:R-:W-:-:S02]  /*33c0*/  FFMA R76, R55, R49, R76 ;  /* 0x00000031374c7223 */ /* 0x000fc4000000004c */
[----:B------:R-:W-:Y:S02]  /*33d0*/  FFMA R53, R48, R59, R53 ;  /* 0x0000003b30357223 */ /* 0x000fe40000000035 */
[----:B------:R-:W-:Y:S02]  /*33e0*/  FFMA R24, R40, R4, R77 ;  /* 0x0000000428187223 */ /* 0x000fe4000000004d */
[----:B------:R-:W-:Y:S02]  /*33f0*/  FFMA R28, R4, R41, R76 ;  /* 0x00000029041c7223 */ /* 0x000fe4000000004c */
[----:B------:R-:W-:Y:S02]  /*3400*/  FFMA R4, R40, R8, R53 ;  /* 0x0000000828047223 */ /* 0x000fe40000000035 */
[C---:B------:R-:W-:Y:S01]  /*3410*/  FFMA R81, R48.reuse, R63, R56 ;  /* 0x0000003f30517223 */ /* 0x040fe20000000038 */
[----:B------:R-:W-:Y:S01]  /*3420*/  LDS.128 R52, [R74.X4+0x1090] ;  /* 0x001090004a347984 */ /* 0x000fe20000004c00 */
[----:B------:R-:W-:-:S02]  /*3430*/  FFMA R57, R48, R67, R57 ;  /* 0x0000004330397223 */ /* 0x000fc40000000039 */
[-C--:B------:R-:W-:Y:S02]  /*3440*/  FFMA R62, R63, R49.reuse, R62 ;  /* 0x000000313f3e7223 */ /* 0x080fe4000000003e */
[-C--:B------:R-:W-:Y:S02]  /*3450*/  FFMA R50, R51, R49.reuse, R50 ;  /* 0x0000003133327223 */ /* 0x080fe40000000032 */
[-C--:B------:R-:W-:Y:S02]  /*3460*/  FFMA R78, R59, R49.reuse, R78 ;  /* 0x000000313b4e7223 */ /* 0x080fe4000000004e */
[----:B------:R-:W-:Y:S02]  /*3470*/  FFMA R66, R67, R49, R66 ;  /* 0x0000003143427223 */ /* 0x000fe40000000042 */
[----:B------:R-:W-:Y:S02]  /*3480*/  FFMA R47, R36, R9, R4 ;  /* 0x00000009242f7223 */ /* 0x000fe40000000004 */
[----:B------:R-:W-:-:S02]  /*3490*/  FFMA R4, R40, R12, R81 ;  /* 0x0000000c28047223 */ /* 0x000fc40000000051 */
[-C--:B------:R-:W-:Y:S02]  /*34a0*/  FFMA R12, R12, R41.reuse, R62 ;  /* 0x000000290c0c7223 */ /* 0x080fe4000000003e */
[----:B------:R-:W-:Y:S01]  /*34b0*/  FFMA R40, R40, R16, R57 ;  /* 0x0000001028287223 */ /* 0x000fe20000000039 */
[----:B------:R-:W-:Y:S01]  /*34c0*/  LDS.128 R60, [R74.X4+0x3090] ;  /* 0x003090004a3c7984 */ /* 0x000fe20000004c00 */
[-C--:B------:R-:W-:Y:S02]  /*34d0*/  FFMA R32, R32, R41.reuse, R50 ;  /* 0x0000002920207223 */ /* 0x080fe40000000032 */
[-C--:B------:R-:W-:Y:S01]  /*34e0*/  FFMA R8, R8, R41.reuse, R78 ;  /* 0x0000002908087223 */ /* 0x080fe2000000004e */
[----:B------:R-:W-:Y:S01]  /*34f0*/  LDS.128 R56, [R74.X4+0x2090] ;  /* 0x002090004a387984 */ /* 0x000fe20000004c00 */
[----:B------:R-:W-:Y:S02]  /*3500*/  FFMA R16, R16, R41, R66 ;  /* 0x0000002910107223 */ /* 0x000fe40000000042 */
[----:B------:R-:W-:Y:S01]  /*3510*/  FFMA R41, R36, R13, R4 ;  /* 0x0000000d24297223 */ /* 0x000fe20000000004 */
[----:B------:R-:W-:Y:S01]  /*3520*/  LDS.128 R64, [R74.X4+0x4090] ;  /* 0x004090004a407984 */ /* 0x000fe20000004c00 */
[----:B------:R-:W-:-:S02]  /*3530*/  FFMA R49, R13, R37, R12 ;  /* 0x000000250d317223 */ /* 0x000fc4000000000c */
[-C--:B------:R-:W-:Y:S02]  /*3540*/  FFMA R32, R33, R37.reuse, R32 ;  /* 0x0000002521207223 */ /* 0x080fe40000000020 */
[----:B------:R-:W-:Y:S02]  /*3550*/  FFMA R48, R9, R37, R8 ;  /* 0x0000002509307223 */ /* 0x000fe40000000008 */
[C---:B------:R-:W-:Y:S01]  /*3560*/  FFMA R13, R36.reuse, R17, R40 ;  /* 0x00000011240d7223 */ /* 0x040fe20000000028 */
[----:B------:R-:W2:Y:S01]  /*3570*/  LDS.64 R8, [R72.X4+0x100] ;  /* 0x0001000048087984 */ /* 0x000ea20000004a00 */
[----:B------:R-:W-:Y:S02]  /*3580*/  FFMA R50, R17, R37, R16 ;  /* 0x0000002511327223 */ /* 0x000fe40000000010 */
[----:B------:R-:W-:Y:S02]  /*3590*/  FFMA R33, R36, R5, R24 ;  /* 0x0000000524217223 */ /* 0x000fe40000000018 */
[----:B------:R-:W-:-:S02]  /*35a0*/  FFMA R28, R5, R37, R28 ;  /* 0x00000025051c7223 */ /* 0x000fc4000000001c */
[C---:B0-----:R-:W-:Y:S01]  /*35b0*/  FFMA R12, R44.reuse, R22, R39 ;  /* 0x000000162c0c7223 */ /* 0x041fe20000000027 */
[----:B------:R-:W0:Y:S01]  /*35c0*/  LDS.64 R4, [R72.X4+0x140] ;  /* 0x0001400048047984 */ /* 0x000e220000004a00 */
        /* <DEDUP_REMOVED lines=8> */
[-C--:B------:R-:W-:Y:S01]  /*3650*/  FFMA R26, R26, R45.reuse, R38 ;  /* 0x0000002d1a1a7223 */ /* 0x080fe20000000026 */
[----:B------:R-:W-:Y:S01]  /*3660*/  LDS.128 R40, [R74.X4+0x6090] ;  /* 0x006090004a287984 */ /* 0x000fe20000004c00 */
[-C--:B------:R-:W-:Y:S02]  /*3670*/  FFMA R30, R30, R45.reuse, R46 ;  /* 0x0000002d1e1e7223 */ /* 0x080fe4000000002e */
[-C--:B------:R-:W-:Y:S01]  /*3680*/  FFMA R32, R34, R45.reuse, R32 ;  /* 0x0000002d22207223 */ /* 0x080fe20000000020 */
[----:B------:R-:W3:Y:S01]  /*3690*/  LDS.128 R36, [R74.X4+0x5090] ;  /* 0x005090004a247984 */ /* 0x000ee20000004c00 */
[----:B------:R-:W-:-:S02]  /*36a0*/  FFMA R28, R6, R45, R28 ;  /* 0x0000002d061c7223 */ /* 0x000fc4000000001c */
[-C--:B------:R-:W-:Y:S02]  /*36b0*/  FFMA R10, R10, R45.reuse, R48 ;  /* 0x0000002d0a0a7223 */ /* 0x080fe40000000030 */
[-C--:B------:R-:W-:Y:S02]  /*36c0*/  FFMA R14, R14, R45.reuse, R49 ;  /* 0x0000002d0e0e7223 */ /* 0x080fe40000000031 */
[----:B------:R-:W-:Y:S02]  /*36d0*/  FFMA R18, R18, R45, R50 ;  /* 0x0000002d12127223 */ /* 0x000fe40000000032 */
[----:B------:R-:W4:Y:S04]  /*36e0*/  LDS.128 R44, [R74.X4+0x7090] ;  /* 0x007090004a2c7984 */ /* 0x000f280000004c00 */
[----:B------:R-:W5:Y:S01]  /*36f0*/  LDS.128 R48, [R74.X4+0x8090] ;  /* 0x008090004a307984 */ /* 0x000f620000004c00 */
[----:B-1----:R-:W-:-:S02]  /*3700*/  FFMA R75, R20, R23, R12 ;  /* 0x00000017144b7223 */ /* 0x002fc4000000000c */
[C---:B------:R-:W-:Y:S02]  /*3710*/  FFMA R81, R20.reuse, R19, R13 ;  /* 0x0000001314517223 */ /* 0x040fe4000000000d */
[----:B------:R-:W1:Y:S01]  /*3720*/  LDS.64 R12, [R72.X4+0x180] ;  /* 0x00018000480c7984 */ /* 0x000e620000004a00 */
[----:B------:R-:W-:Y:S02]  /*3730*/  FFMA R22, R23, R21, R22 ;  /* 0x0000001517167223 */ /* 0x000fe40000000016 */
[C---:B------:R-:W-:Y:S02]  /*3740*/  FFMA R77, R20.reuse, R27, R16 ;  /* 0x0000001b144d7223 */ /* 0x040fe40000000010 */
[C---:B------:R-:W-:Y:S02]  /*3750*/  FFMA R25, R20.reuse, R31, R25 ;  /* 0x0000001f14197223 */ /* 0x040fe40000000019 */
[C---:B------:R-:W-:Y:S02]  /*3760*/  FFMA R29, R20.reuse, R35, R29 ;  /* 0x00000023141d7223 */ /* 0x040fe4000000001d */
[----:B------:R-:W-:-:S02]  /*3770*/  FFMA R33, R20, R7, R33 ;  /* 0x0000000714217223 */ /* 0x000fc40000000021 */
[C---:B------:R-:W-:Y:S02]  /*3780*/  FFMA R17, R20.reuse, R11, R17 ;  /* 0x0000000b14117223 */ /* 0x040fe40000000011 */
[----:B------:R-:W-:Y:S02]  /*3790*/  FFMA R79, R20, R15, R24 ;  /* 0x0000000f144f7223 */ /* 0x000fe40000000018 */
[-C--:B------:R-:W-:Y:S02]  /*37a0*/  FFMA R26, R27, R21.reuse, R26 ;  /* 0x000000151b1a7223 */ /* 0x080fe4000000001a */
[-C--:B------:R-:W-:Y:S02]  /*37b0*/  FFMA R30, R31, R21.reuse, R30 ;  /* 0x000000151f1e7223 */ /* 0x080fe4000000001e */
[-C--:B------:R-:W-:Y:S02]  /*37c0*/  FFMA R32, R35, R21.reuse, R32 ;  /* 0x0000001523207223 */ /* 0x080fe40000000020 */
[----:B------:R-:W-:-:S02]  /*37d0*/  FFMA R28, R7, R21, R28 ;  /* 0x00000015071c7223 */ /* 0x000fc4000000001c */
[-C--:B------:R-:W-:Y:S02]  /*37e0*/  FFMA R10, R11, R21.reuse, R10 ;  /* 0x000000150b0a7223 */ /* 0x080fe4000000000a */
[-C--:B------:R-:W-:Y:S02]  /*37f0*/  FFMA R14, R15, R21.reuse, R14 ;  /* 0x000000150f0e7223 */ /* 0x080fe4000000000e */
[----:B------:R-:W-:Y:S02]  /*3800*/  FFMA R18, R19, R21, R18 ;  /* 0x0000001513127223 */ /* 0x000fe40000000012 */
[C---:B--2---:R-:W-:Y:S02]  /*3810*/  FFMA R75, R52.reuse, R8, R75 ;  /* 0x00000008344b7223 */ /* 0x044fe4000000004b */
[----:B------:R-:W-:Y:S02]  /*3820*/  FFMA R22, R52, R9, R22 ;  /* 0x0000000934167223 */ /* 0x000fe40000000016 */
[----:B------:R-:W-:-:S02]  /*3830*/  FFMA R77, R8, R56, R77 ;  /* 0x00000038084d7223 */ /* 0x000fc4000000004d */
[----:B------:R-:W-:Y:S02]  /*3840*/  FFMA R25, R8, R60, R25 ;  /* 0x0000003c08197223 */ /* 0x000fe40000000019 */
[----:B------:R-:W-:Y:S02]  /*3850*/  FFMA R26, R56, R9, R26 ;  /* 0x00000009381a7223 */ /* 0x000fe4000000001a */
[----:B0-----:R-:W-:Y:S02]  /*3860*/  FFMA R75, R4, R53, R75 ;  /* 0x00000035044b7223 */ /* 0x001fe4000000004b */
[----:B------:R-:W-:Y:S02]  /*3870*/  FFMA R16, R53, R5, R22 ;  /* 0x0000000535107223 */ /* 0x000fe40000000016 */
[----:B------:R-:W-:Y:S01]  /*3880*/  FFMA R30, R60, R9, R30 ;  /* 0x000000093c1e7223 */ /* 0x000fe2000000001e */
[----:B------:R-:W0:Y:S01]  /*3890*/  LDS.64 R52, [R72.X4+0x1c0] ;  /* 0x0001c00048347984 */ /* 0x000e220000004a00 */
[----:B------:R-:W-:-:S02]  /*38a0*/  FFMA R29, R8, R64, R29 ;  /* 0x00000040081d7223 */ /* 0x000fc4000000001d */
[-C--:B------:R-:W-:Y:S01]  /*38b0*/  FFMA R32, R64, R9.reuse, R32 ;  /* 0x0000000940207223 */ /* 0x080fe20000000020 */
[----:B------:R-:W-:Y:S01]  /*38c0*/  LDS.128 R20, [R74.X4+0x40a0] ;  /* 0x0040a0004a147984 */ /* 0x000fe20000004c00 */
[----:B---3--:R-:W-:Y:S02]  /*38d0*/  FFMA R33, R8, R36, R33 ;  /* 0x0000002408217223 */ /* 0x008fe40000000021 */
[-C--:B------:R-:W-:Y:S02]  /*38e0*/  FFMA R28, R36, R9.reuse, R28 ;  /* 0x00000009241c7223 */ /* 0x080fe4000000001c */
[----:B------:R-:W-:Y:S02]  /*38f0*/  FFMA R17, R8, R40, R17 ;  /* 0x0000002808117223 */ /* 0x000fe40000000011 */
[----:B------:R-:W-:Y:S02]  /*3900*/  FFMA R10, R40, R9, R10 ;  /* 0x00000009280a7223 */ /* 0x000fe4000000000a */
[----:B----4-:R-:W-:-:S02]  /*3910*/  FFMA R79, R8, R44, R79 ;  /* 0x0000002c084f7223 */ /* 0x010fc4000000004f */
[-C--:B------:R-:W-:Y:S02]  /*3920*/  FFMA R14, R44, R9.reuse, R14 ;  /* 0x000000092c0e7223 */ /* 0x080fe4000000000e */
[----:B-----5:R-:W-:Y:S02]  /*3930*/  FFMA R81, R8, R48, R81 ;  /* 0x0000003008517223 */ /* 0x020fe40000000051 */
[----:B------:R-:W-:Y:S02]  /*3940*/  FFMA R18, R48, R9, R18 ;  /* 0x0000000930127223 */ /* 0x000fe40000000012 */
[C---:B------:R-:W-:Y:S02]  /*3950*/  FFMA R77, R4.reuse, R57, R77 ;  /* 0x00000039044d7223 */ /* 0x040fe4000000004d */
[----:B------:R-:W-:Y:S02]  /*3960*/  FFMA R11, R4, R61, R25 ;  /* 0x0000003d040b7223 */ /* 0x000fe40000000019 */
[----:B------:R-:W-:-:S02]  /*3970*/  FFMA R57, R57, R5, R26 ;  /* 0x0000000539397223 */ /* 0x000fc4000000001a */
[----:B------:R-:W-:Y:S01]  /*3980*/  FFMA R61, R61, R5, R30 ;  /* 0x000000053d3d7223 */ /* 0x000fe2000000001e */
[----:B------:R-:W-:Y:S01]  /*3990*/  LDS.128 R24, [R74.X4+0x20a0] ;  /* 0x0020a0004a187984 */ /* 0x000fe20000004c00 */
[C---:B------:R-:W-:Y:S02]  /*39a0*/  FFMA R15, R4.reuse, R65, R29 ;  /* 0x00000041040f7223 */ /* 0x040fe4000000001d */
[----:B------:R-:W-:Y:S02]  /*39b0*/  FFMA R32, R65, R5, R32 ;  /* 0x0000000541207223 */ /* 0x000fe40000000020 */
[C---:B------:R-:W-:Y:S02]  /*39c0*/  FFMA R33, R4.reuse, R37, R33 ;  /* 0x0000002504217223 */ /* 0x040fe40000000021 */
[----:B------:R-:W-:Y:S02]  /*39d0*/  FFMA R19, R37, R5, R28 ;  /* 0x0000000525137223 */ /* 0x000fe4000000001c */
[----:B------:R-:W-:Y:S01]  /*39e0*/  FFMA R17, R4, R41, R17 ;  /* 0x0000002904117223 */ /* 0x000fe20000000011 */
[----:B------:R-:W-:Y:S01]  /*39f0*/  LDS.64 R36, [R72.X4+0x240] ;  /* 0x0002400048247984 */ /* 0x000fe20000004a00 */
[----:B------:R-:W-:-:S02]  /*3a00*/  FFMA R10, R41, R5, R10 ;  /* 0x00000005290a7223 */ /* 0x000fc4000000000a */
[C---:B------:R-:W-:Y:S01]  /*3a10*/  FFMA R79, R4.reuse, R45, R79 ;  /* 0x0000002d044f7223 */ /* 0x040fe2000000004f */
[----:B------:R-:W-:Y:S01]  /*3a20*/  LDS.64 R40, [R72.X4+0x200] ;  /* 0x0002000048287984 */ /* 0x000fe20000004a00 */
[----:B------:R-:W-:Y:S02]  /*3a30*/  FFMA R14, R45, R5, R14 ;  /* 0x000000052d0e7223 */ /* 0x000fe4000000000e */
[----:B------:R-:W-:Y:S01]  /*3a40*/  FFMA R81, R4, R49, R81 ;  /* 0x0000003104517223 */ /* 0x000fe20000000051 */
[----:B------:R-:W-:Y:S01]  /*3a50*/  LDS.128 R28, [R74.X4+0x10a0] ;  /* 0x0010a0004a1c7984 */ /* 0x000fe20000004c00 */
[----:B------:R-:W-:-:S03]  /*3a60*/  FFMA R18, R49, R5, R18 ;  /* 0x0000000531127223 */ /* 0x000fc60000000012 */
[----:B------:R-:W2:Y:S01]  /*3a70*/  LDS.128 R4, [R74.X4+0x30a0] ;  /* 0x0030a0004a047984 */ /* 0x000ea20000004c00 */
[C---:B-1----:R-:W-:Y:S02]  /*3a80*/  FFMA R45, R12.reuse, R66, R15 ;  /* 0x000000420c2d7223 */ /* 0x042fe4000000000f */
        /* <DEDUP_REMOVED lines=9> */
[----:B------:R-:W1:Y:S01]  /*3b20*/  LDS.128 R32, [R74.X4+0x50a0] ;  /* 0x0050a0004a207984 */ /* 0x000e620000004c00 */
[-C--:B------:R-:W-:Y:S02]  /*3b30*/  FFMA R58, R58, R13.reuse, R57 ;  /* 0x0000000d3a3a7223 */ /* 0x080fe40000000039 */
[-C--:B------:R-:W-:Y:S01]  /*3b40*/  FFMA R62, R62, R13.reuse, R61 ;  /* 0x0000000d3e3e7223 */ /* 0x080fe2000000003d */
[----:B------:R-:W-:Y:S01]  /*3b50*/  LDS.64 R56, [R72.X4+0x280] ;  /* 0x0002800048387984 */ /* 0x000fe20000004a00 */
[----:B------:R-:W-:-:S02]  /*3b60*/  FFMA R38, R38, R13, R19 ;  /* 0x0000000d26267223 */ /* 0x000fc40000000013 */
[-C--:B------:R-:W-:Y:S02]  /*3b70*/  FFMA R42, R42, R13.reuse, R10 ;  /* 0x0000000d2a2a7223 */ /* 0x080fe4000000000a */
[-C--:B------:R-:W-:Y:S01]  /*3b80*/  FFMA R46, R46, R13.reuse, R14 ;  /* 0x0000000d2e2e7223 */ /* 0x080fe2000000000e */
[----:B------:R-:W3:Y:S01]  /*3b90*/  LDS.128 R8, [R74.X4+0x60a0] ;  /* 0x0060a0004a087984 */ /* 0x000ee20000004c00 */
[----:B------:R-:W-:-:S03]  /*3ba0*/  FFMA R50, R50, R13, R18 ;  /* 0x0000000d32327223 */ /* 0x000fc60000000012 */
[----:B------:R-:W4:Y:S04]  /*3bb0*/  LDS.128 R16, [R74.X4+0x70a0] ;  /* 0x0070a0004a107984 */ /* 0x000f280000004c00 */
[----:B------:R-:W5:Y:S01]  /*3bc0*/  LDS.128 R12, [R74.X4+0x80a0] ;  /* 0x0080a0004a0c7984 */ /* 0x000f620000004c00 */
[C---:B0-----:R-:W-:Y:S02]  /*3bd0*/  FFMA R61, R52.reuse, R63, R44 ;  /* 0x0000003f343d7223 */ /* 0x041fe4000000002c */
[----:B------:R-:W-:Y:S02]  /*3be0*/  FFMA R62, R63, R53, R62 ;  /* 0x000000353f3e7223 */ /* 0x000fe4000000003e */
[----:B------:R-:W-:Y:S02]  /*3bf0*/  FFMA R77, R52, R59, R77 ;  /* 0x0000003b344d7223 */ /* 0x000fe4000000004d */
[----:B------:R-:W-:-:S02]  /*3c00*/  FFMA R58, R59, R53, R58 ;  /* 0x000000353b3a7223 */ /* 0x000fc4000000003a */
[----:B--2---:R-:W-:Y:S02]  /*3c10*/  FFMA R61, R40, R4, R61 ;  /* 0x00000004283d7223 */ /* 0x004fe4000000003d */
[----:B------:R-:W-:Y:S02]  /*3c20*/  FFMA R62, R4, R41, R62 ;  /* 0x00000029043e7223 */ /* 0x000fe4000000003e */
[C---:B------:R-:W-:Y:S02]  /*3c30*/  FFMA R75, R52.reuse, R55, R75 ;  /* 0x00000037344b7223 */ /* 0x040fe4000000004b */
[C---:B------:R-:W-:Y:S02]  /*3c40*/  FFMA R45, R52.reuse, R67, R45 ;  /* 0x00000043342d7223 */ /* 0x040fe4000000002d */
[----:B------:R-:W-:Y:S02]  /*3c50*/  FFMA R65, R52, R39, R48 ;  /* 0x0000002734417223 */ /* 0x000fe40000000030 */
[----:B------:R-:W-:-:S02]  /*3c60*/  FFMA R66, R67, R53, R66 ;  /* 0x0000003543427223 */ /* 0x000fc40000000042 */
[----:B------:R-:W-:Y:S02]  /*3c70*/  FFMA R38, R39, R53, R38 ;  /* 0x0000003527267223 */ /* 0x000fe40000000026 */
[C---:B------:R-:W-:Y:S02]  /*3c80*/  FFMA R49, R52.reuse, R43, R49 ;  /* 0x0000002b34317223 */ /* 0x040fe40000000031 */
[C---:B------:R-:W-:Y:S02]  /*3c90*/  FFMA R79, R52.reuse, R47, R79 ;  /* 0x0000002f344f7223 */ /* 0x040fe4000000004f */
[----:B------:R-:W-:Y:S02]  /*3ca0*/  FFMA R81, R52, R51, R81 ;  /* 0x0000003334517223 */ /* 0x000fe40000000051 */
[-C--:B------:R-:W-:Y:S02]  /*3cb0*/  FFMA R54, R55, R53.reuse, R54 ;  /* 0x0000003537367223 */ /* 0x080fe40000000036 */
[----:B------:R-:W-:-:S02]  /*3cc0*/  FFMA R42, R43, R53, R42 ;  /* 0x000000352b2a7223 */ /* 0x000fc4000000002a */
[-C--:B------:R-:W-:Y:S02]  /*3cd0*/  FFMA R46, R47, R53.reuse, R46 ;  /* 0x000000352f2e7223 */ /* 0x080fe4000000002e */
[----:B------:R-:W-:Y:S02]  /*3ce0*/  FFMA R50, R51, R53, R50 ;  /* 0x0000003533327223 */ /* 0x000fe40000000032 */
[----:B------:R-:W-:Y:S02]  /*3cf0*/  FFMA R77, R40, R24, R77 ;  /* 0x00000018284d7223 */ /* 0x000fe4000000004d */
[----:B------:R-:W-:Y:S02]  /*3d00*/  FFMA R58, R24, R41, R58 ;  /* 0x00000029183a7223 */ /* 0x000fe4000000003a */
[----:B------:R-:W-:Y:S02]  /*3d10*/  FFMA R61, R36, R5, R61 ;  /* 0x00000005243d7223 */ /* 0x000fe4000000003d */
[----:B------:R-:W-:-:S02]  /*3d20*/  FFMA R62, R5, R37, R62 ;  /* 0x00000025053e7223 */ /* 0x000fc4000000003e */
[----:B------:R-:W-:Y:S01]  /*3d30*/  FFMA R75, R28, R40, R75 ;  /* 0x000000281c4b7223 */ /* 0x000fe2000000004b */
[----:B------:R-:W0:Y:S01]  /*3d40*/  LDS.64 R4, [R72.X4+0x2c0] ;  /* 0x0002c00048047984 */ /* 0x000e220000004a00 */
[----:B------:R-:W-:Y:S02]  /*3d50*/  FFMA R45, R40, R20, R45 ;  /* 0x00000014282d7223 */ /* 0x000fe4000000002d */
[-C--:B------:R-:W-:Y:S02]  /*3d60*/  FFMA R66, R20, R41.reuse, R66 ;  /* 0x0000002914427223 */ /* 0x080fe40000000042 */
[----:B-1----:R-:W-:Y:S02]  /*3d70*/  FFMA R65, R40, R32, R65 ;  /* 0x0000002028417223 */ /* 0x002fe40000000041 */
[-C--:B------:R-:W-:Y:S02]  /*3d80*/  FFMA R38, R32, R41.reuse, R38 ;  /* 0x0000002920267223 */ /* 0x080fe40000000026 */
[----:B------:R-:W-:-:S02]  /*3d90*/  FFMA R54, R28, R41, R54 ;  /* 0x000000291c367223 */ /* 0x000fc40000000036 */
[----:B---3--:R-:W-:Y:S02]  /*3da0*/  FFMA R49, R40, R8, R49 ;  /* 0x0000000828317223 */ /* 0x008fe40000000031 */
[-C--:B------:R-:W-:Y:S02]  /*3db0*/  FFMA R42, R8, R41.reuse, R42 ;  /* 0x00000029082a7223 */ /* 0x080fe4000000002a */
[----:B----4-:R-:W-:Y:S02]  /*3dc0*/  FFMA R79, R40, R16, R79 ;  /* 0x00000010284f7223 */ /* 0x010fe4000000004f */
[-C--:B------:R-:W-:Y:S02]  /*3dd0*/  FFMA R46, R16, R41.reuse, R46 ;  /* 0x00000029102e7223 */ /* 0x080fe4000000002e */
[----:B-----5:R-:W-:Y:S02]  /*3de0*/  FFMA R81, R40, R12, R81 ;  /* 0x0000000c28517223 */ /* 0x020fe40000000051 */
[----:B------:R-:W-:-:S02]  /*3df0*/  FFMA R50, R12, R41, R50 ;  /* 0x000000290c327223 */ /* 0x000fc40000000032 */
[C---:B------:R-:W-:Y:S02]  /*3e00*/  FFMA R77, R36.reuse, R25, R77 ;  /* 0x00000019244d7223 */ /* 0x040fe4000000004d */
[----:B------:R-:W-:Y:S02]  /*3e10*/  FFMA R58, R25, R37, R58 ;  /* 0x00000025193a7223 */ /* 0x000fe4000000003a */
[C---:B------:R-:W-:Y:S02]  /*3e20*/  FFMA R75, R36.reuse, R29, R75 ;  /* 0x0000001d244b7223 */ /* 0x040fe4000000004b */
[C---:B------:R-:W-:Y:S02]  /*3e30*/  FFMA R25, R36.reuse, R21, R45 ;  /* 0x0000001524197223 */ /* 0x040fe4000000002d */
[----:B------:R-:W-:Y:S02]  /*3e40*/  FFMA R66, R21, R37, R66 ;  /* 0x0000002515427223 */ /* 0x000fe40000000042 */
[----:B------:R-:W-:-:S02]  /*3e50*/  FFMA R65, R36, R33, R65 ;  /* 0x0000002124417223 */ /* 0x000fc40000000041 */
[-C--:B------:R-:W-:Y:S02]  /*3e60*/  FFMA R29, R29, R37.reuse, R54 ;  /* 0x000000251d1d7223 */ /* 0x080fe40000000036 */
[----:B------:R-:W-:Y:S01]  /*3e70*/  FFMA R33, R33, R37, R38 ;  /* 0x0000002521217223 */ /* 0x000fe20000000026 */
[----:B------:R-:W-:Y:S01]  /*3e80*/  LDS.128 R52, [R74.X4+0x30b0] ;  /* 0x0030b0004a347984 */ /* 0x000fe20000004c00 */
[C---:B------:R-:W-:Y:S02]  /*3e90*/  FFMA R49, R36.reuse, R9, R49 ;  /* 0x0000000924317223 */ /* 0x040fe40000000031 */
[----:B------:R-:W-:Y:S02]  /*3ea0*/  FFMA R21, R9, R37, R42 ;  /* 0x0000002509157223 */ /* 0x000fe4000000002a */
[----:B------:R-:W-:Y:S01]  /*3eb0*/  FFMA R79, R36, R17, R79 ;  /* 0x00000011244f7223 */ /* 0x000fe2000000004f */
[----:B------:R-:W-:Y:S01]  /*3ec0*/  LDS.64 R8, [R72.X4+0x340] ;  /* 0x0003400048087984 */ /* 0x000fe20000004a00 */
[----:B------:R-:W-:-:S02]  /*3ed0*/  FFMA R24, R17, R37, R46 ;  /* 0x0000002511187223 */ /* 0x000fc4000000002e */
[----:B------:R-:W-:Y:S01]  /*3ee0*/  FFMA R81, R36, R13, R81 ;  /* 0x0000000d24517223 */ /* 0x000fe20000000051 */
[----:B------:R-:W-:Y:S01]  /*3ef0*/  LDS.128 R44, [R74.X4+0x10b0] ;  /* 0x0010b0004a2c7984 */ /* 0x000fe20000004c00 */
[----:B------:R-:W-:-:S03]  /*3f00*/  FFMA R28, R13, R37, R50 ;  /* 0x000000250d1c7223 */ /* 0x000fc60000000032 */
[----:B------:R-:W-:Y:S04]  /*3f10*/  LDS.64 R12, [R72.X4+0x300] ;  /* 0x00030000480c7984 */ /* 0x000fe80000004a00 */
[----:B------:R-:W1:Y:S01]  /*3f20*/  LDS.128 R36, [R74.X4+0x20b0] ;  /* 0x0020b0004a247984 */ /* 0x000e620000004c00 */
[C---:B------:R-:W-:Y:S02]  /*3f30*/  FFMA R25, R56.reuse, R22, R25 ;  /* 0x0000001638197223 */ /* 0x040fe40000000019 */
[C---:B------:R-:W-:Y:S01]  /*3f40*/  FFMA R16, R56.reuse, R6, R61 ;  /* 0x0000000638107223 */ /* 0x040fe2000000003d */
[----:B------:R-:W-:Y:S01]  /*3f50*/  LDS.128 R40, [R74.X4+0x50b0] ;  /* 0x0050b0004a287984 */ /* 0x000fe20000004c00 */
[----:B------:R-:W-:Y:S02]  /*3f60*/  FFMA R17, R56, R34, R65 ;  /* 0x0000002238117223 */ /* 0x000fe40000000041 */
[----:B------:R-:W-:-:S02]  /*3f70*/  FFMA R22, R22, R57, R66 ;  /* 0x0000003916167223 */ /* 0x000fc40000000042 */
[C---:B------:R-:W-:Y:S01]  /*3f80*/  FFMA R75, R56.reuse, R30, R75 ;  /* 0x0000001e384b7223 */ /* 0x040fe2000000004b */
[----:B------:R-:W2:Y:S01]  /*3f90*/  LDS.128 R64, [R74.X4+0x70b0] ;  /* 0x0070b0004a407984 */ /* 0x000ea20000004c00 */
[C---:B------:R-:W-:Y:S02]  /*3fa0*/  FFMA R77, R56.reuse, R26, R77 ;  /* 0x0000001a384d7223 */ /* 0x040fe4000000004d */
[----:B------:R-:W-:Y:S02]  /*3fb0*/  FFMA R20, R56, R10, R49 ;  /* 0x0000000a38147223 */ /* 0x000fe40000000031 */
[-C--:B------:R-:W-:Y:S01]  /*3fc0*/  FFMA R6, R6, R57.reuse, R62 ;  /* 0x0000003906067223 */ /* 0x080fe2000000003e */
[----:B------:R-:W3:Y:S01]  /*3fd0*/  LDS.128 R48, [R74.X4+0x40b0] ;  /* 0x0040b0004a307984 */ /* 0x000ee20000004c00 */
[C---:B------:R-:W-:Y:S02]  /*3fe0*/  FFMA R79, R56.reuse, R18, R79 ;  /* 0x00000012384f7223 */ /* 0x040fe4000000004f */
[----:B------:R-:W-:Y:S01]  /*3ff0*/  FFMA R81, R56, R14, R81 ;  /* 0x0000000e38517223 */ /* 0x000fe20000000051 */
[----:B------:R-:W4:Y:S01]  /*4000*/  LDS.128 R60, [R74.X4+0x60b0] ;  /* 0x0060b0004a3c7984 */ /* 0x000f220000004c00 */
[----:B------:R-:W-:-:S02]  /*4010*/  FFMA R30, R30, R57, R29 ;  /* 0x000000391e1e7223 */ /* 0x000fc4000000001d */
[-C--:B------:R-:W-:Y:S02]  /*4020*/  FFMA R26, R26, R57.reuse, R58 ;  /* 0x000000391a1a7223 */ /* 0x080fe4000000003a */
[-C--:B------:R-:W-:Y:S02]  /*4030*/  FFMA R34, R34, R57.reuse, R33 ;  /* 0x0000003922227223 */ /* 0x080fe40000000021 */
[-C--:B------:R-:W-:Y:S02]  /*4040*/  FFMA R10, R10, R57.reuse, R21 ;  /* 0x000000390a0a7223 */ /* 0x080fe40000000015 */
[-C--:B------:R-:W-:Y:S02]  /*4050*/  FFMA R24, R18, R57.reuse, R24 ;  /* 0x0000003912187223 */ /* 0x080fe40000000018 */
[----:B------:R-:W-:Y:S02]  /*4060*/  FFMA R28, R14, R57, R28 ;  /* 0x000000390e1c7223 */ /* 0x000fe4000000001c */
[----:B------:R-:W5:Y:S01]  /*4070*/  LDS.128 R56, [R74.X4+0x80b0] ;  /* 0x0080b0004a387984 */ /* 0x000f620000004c00 */
[----:B0-----:R-:W-:-:S02]  /*4080*/  FFMA R75, R4, R31, R75 ;  /* 0x0000001f044b7223 */ /* 0x001fc4000000004b */
[C---:B------:R-:W-:Y:S02]  /*4090*/  FFMA R77, R4.reuse, R27, R77 ;  /* 0x0000001b044d7223 */ /* 0x040fe4000000004d */
[C---:B------:R-:W-:Y:S02]  /*40a0*/  FFMA R21, R4.reuse, R7, R16 ;  /* 0x0000000704157223 */ /* 0x040fe40000000010 */
[C---:B------:R-:W-:Y:S02]  /*40b0*/  FFMA R25, R4.reuse, R23, R25 ;  /* 0x0000001704197223 */ /* 0x040fe40000000019 */
[C---:B------:R-:W-:Y:S02]  /*40c0*/  FFMA R17, R4.reuse, R35, R17 ;  /* 0x0000002304117223 */ /* 0x040fe40000000011 */
[C---:B------:R-:W-:Y:S02]  /*40d0*/  FFMA R29, R4.reuse, R11, R20 ;  /* 0x0000000b041d7223 */ /* 0x040fe40000000014 */
[----:B------:R-:W-:-:S02]  /*40e0*/  FFMA R79, R4, R19, R79 ;  /* 0x00000013044f7223 */ /* 0x000fc4000000004f */
[----:B------:R-:W-:Y:S02]  /*40f0*/  FFMA R81, R4, R15, R81 ;  /* 0x0000000f04517223 */ /* 0x000fe40000000051 */
[-C--:B------:R-:W-:Y:S02]  /*4100*/  FFMA R4, R11, R5.reuse, R10 ;  /* 0x000000050b047223 */ /* 0x080fe4000000000a */
[----:B------:R-:W-:Y:S01]  /*4110*/  FFMA R26, R27, R5, R26 ;  /* 0x000000051b1a7223 */ /* 0x000fe2000000001a */
[----:B------:R-:W0:Y:S01]  /*4120*/  LDS.64 R10, [R72.X4+0x380] ;  /* 0x00038000480a7984 */ /* 0x000e220000004a00 */
[----:B-1----:R-:W-:Y:S02]  /*4130*/  FFMA R77, R12, R36, R77 ;  /* 0x000000240c4d7223 */ /* 0x002fe4000000004d */
[----:B------:R-:W-:Y:S02]  /*4140*/  FFMA R26, R36, R13, R26 ;  /* 0x0000000d241a7223 */ /* 0x000fe4000000001a */
[----:B------:R-:W-:-:S02]  /*4150*/  FFMA R28, R15, R5, R28 ;  /* 0x000000050f1c7223 */ /* 0x000fc4000000001c */
[----:B------:R-:W-:Y:S02]  /*4160*/  FFMA R77, R8, R37, R77 ;  /* 0x00000025084d7223 */ /* 0x000fe4000000004d */
[----:B------:R-:W-:Y:S02]  /*4170*/  FFMA R15, R37, R9, R26 ;  /* 0x00000009250f7223 */ /* 0x000fe4000000001a */
[----:B------:R-:W1:Y:S01]  /*4180*/  LDS.64 R36, [R72.X4+0x3c0] ;  /* 0x0003c00048247984 */ /* 0x000e620000004a00 */
[-C--:B------:R-:W-:Y:S02]  /*4190*/  FFMA R30, R31, R5.reuse, R30 ;  /* 0x000000051f1e7223 */ /* 0x080fe4000000001e */
[-C--:B------:R-:W-:Y:S02]  /*41a0*/  FFMA R6, R7, R5.reuse, R6 ;  /* 0x0000000507067223 */ /* 0x080fe40000000006 */
[-C--:B------:R-:W-:Y:S02]  /*41b0*/  FFMA R22, R23, R5.reuse, R22 ;  /* 0x0000000517167223 */ /* 0x080fe40000000016 */
[----:B------:R-:W-:-:S02]  /*41c0*/  FFMA R34, R35, R5, R34 ;  /* 0x0000000523227223 */ /* 0x000fc40000000022 */
[----:B------:R-:W-:Y:S02]  /*41d0*/  FFMA R24, R19, R5, R24 ;  /* 0x0000000513187223 */ /* 0x000fe40000000018 */
[----:B--2---:R-:W-:Y:S02]  /*41e0*/  FFMA R79, R12, R64, R79 ;  /* 0x000000400c4f7223 */ /* 0x004fe4000000004f */
[-C--:B------:R-:W-:Y:S02]  /*41f0*/  FFMA R30, R44, R13.reuse, R30 ;  /* 0x0000000d2c1e7223 */ /* 0x080fe4000000001e */
[----:B------:R-:W-:Y:S02]  /*4200*/  FFMA R21, R12, R52, R21 ;  /* 0x000000340c157223 */ /* 0x000fe40000000015 */
[-C--:B------:R-:W-:Y:S02]  /*4210*/  FFMA R6, R52, R13.reuse, R6 ;  /* 0x0000000d34067223 */ /* 0x080fe40000000006 */
[----:B---3--:R-:W-:-:S02]  /*4220*/  FFMA R22, R48, R13, R22 ;  /* 0x0000000d30167223 */ /* 0x008fc40000000016 */
[----:B------:R-:W-:Y:S02]  /*4230*/  FFMA R17, R12, R40, R17 ;  /* 0x000000280c117223 */ /* 0x000fe40000000011 */
[-C--:B------:R-:W-:Y:S02]  /*4240*/  FFMA R34, R40, R13.reuse, R34 ;  /* 0x0000000d28227223 */ /* 0x080fe40000000022 */
[----:B----4-:R-:W-:Y:S02]  /*4250*/  FFMA R29, R12, R60, R29 ;  /* 0x0000003c0c1d7223 */ /* 0x010fe4000000001d */
[-C--:B------:R-:W-:Y:S02]  /*4260*/  FFMA R4, R60, R13.reuse, R4 ;  /* 0x0000000d3c047223 */ /* 0x080fe40000000004 */
[----:B------:R-:W-:Y:S02]  /*4270*/  FFMA R24, R64, R13, R24 ;  /* 0x0000000d40187223 */ /* 0x000fe40000000018 */
[----:B------:R-:W-:-:S02]  /*4280*/  FFMA R75, R44, R12, R75 ;  /* 0x0000000c2c4b7223 */ /* 0x000fc4000000004b */
[C---:B------:R-:W-:Y:S02]  /*4290*/  FFMA R25, R12.reuse, R48, R25 ;  /* 0x000000300c197223 */ /* 0x040fe40000000019 */
[----:B-----5:R-:W-:Y:S02]  /*42a0*/  FFMA R81, R12, R56, R81 ;  /* 0x000000380c517223 */ /* 0x020fe40000000051 */
[----:B------:R-:W-:Y:S02]  /*42b0*/  FFMA R28, R56, R13, R28 ;  /* 0x0000000d381c7223 */ /* 0x000fe4000000001c */
[C---:B------:R-:W-:Y:S02]  /*42c0*/  FFMA R79, R8.reuse, R65, R79 ;  /* 0x00000041084f7223 */ /* 0x040fe4000000004f */
[----:B------:R-:W-:Y:S02]  /*42d0*/  FFMA R14, R45, R9, R30 ;  /* 0x000000092d0e7223 */ /* 0x000fe4000000001e */
[----:B------:R-:W-:-:S02]  /*42e0*/  FFMA R21, R8, R53, R21 ;  /* 0x0000003508157223 */ /* 0x000fc40000000015 */
[-C--:B------:R-:W-:Y:S02]  /*42f0*/  FFMA R6, R53, R9.reuse, R6 ;  /* 0x0000000935067223 */ /* 0x080fe40000000006 */
[----:B------:R-:W-:Y:S02]  /*4300*/  FFMA R22, R49, R9, R22 ;  /* 0x0000000931167223 */ /* 0x000fe40000000016 */
[C---:B------:R-:W-:Y:S02]  /*4310*/  FFMA R5, R8.reuse, R41, R17 ;  /* 0x0000002908057223 */ /* 0x040fe40000000011 */
[----:B------:R-:W-:Y:S01]  /*4320*/  FFMA R20, R41, R9, R34 ;  /* 0x0000000929147223 */ /* 0x000fe20000000022 */
[----:B------:R-:W-:Y:S01]  /*4330*/  LDS.128 R16, [R74.X4+0x10c0] ;  /* 0x0010c0004a107984 */ /* 0x000fe20000004c00 */
[----:B------:R-:W-:Y:S02]  /*4340*/  FFMA R7, R8, R61, R29 ;  /* 0x0000003d08077223 */ /* 0x000fe4000000001d */
[-C--:B------:R-:W-:Y:S01]  /*4350*/  FFMA R4, R61, R9.reuse, R4 ;  /* 0x000000093d047223 */ /* 0x080fe20000000004 */
[----:B------:R-:W-:Y:S01]  /*4360*/  LDS.128 R32, [R74.X4+0x20c0] ;  /* 0x0020c0004a207984 */ /* 0x000fe20000004c00 */
[----:B------:R-:W-:-:S02]  /*4370*/  FFMA R65, R65, R9, R24 ;  /* 0x0000000941417223 */ /* 0x000fc40000000018 */
[C---:B------:R-:W-:Y:S01]  /*4380*/  FFMA R75, R8.reuse, R45, R75 ;  /* 0x0000002d084b7223 */ /* 0x040fe2000000004b */
[----:B------:R-:W-:Y:S01]  /*4390*/  LDS.64 R40, [R72.X4+0x440] ;  /* 0x0004400048287984 */ /* 0x000fe20000004a00 */
[C---:B------:R-:W-:Y:S02]  /*43a0*/  FFMA R25, R8.reuse, R49, R25 ;  /* 0x0000003108197223 */ /* 0x040fe40000000019 */
[----:B------:R-:W-:Y:S01]  /*43b0*/  FFMA R81, R8, R57, R81 ;  /* 0x0000003908517223 */ /* 0x000fe20000000051 */
[----:B------:R-:W2:Y:S01]  /*43c0*/  LDS.64 R44, [R72.X4+0x400] ;  /* 0x00040000482c7984 */ /* 0x000ea20000004a00 */
[----:B------:R-:W-:Y:S02]  /*43d0*/  FFMA R9, R57, R9, R28 ;  /* 0x0000000939097223 */ /* 0x000fe4000000001c */
[C---:B0-----:R-:W-:Y:S01]  /*43e0*/  FFMA R48, R10.reuse, R54, R21 ;  /* 0x000000360a307223 */ /* 0x041fe20000000015 */
[----:B------:R-:W0:Y:S01]  /*43f0*/  LDS.128 R28, [R74.X4+0x30c0] ;  /* 0x0030c0004a1c7984 */ /* 0x000e220000004c00 */
[----:B------:R-:W-:-:S02]  /*4400*/  FFMA R53, R10, R62, R7 ;  /* 0x0000003e0a357223 */ /* 0x000fc40000000007 */
[C---:B------:R-:W-:Y:S02]  /*4410*/  FFMA R75, R10.reuse, R46, R75 ;  /* 0x0000002e0a4b7223 */ /* 0x040fe4000000004b */
[C---:B------:R-:W-:Y:S02]  /*4420*/  FFMA R77, R10.reuse, R38, R77 ;  /* 0x000000260a4d7223 */ /* 0x040fe4000000004d */
[C---:B------:R-:W-:Y:S02]  /*4430*/  FFMA R49, R10.reuse, R50, R25 ;  /* 0x000000320a317223 */ /* 0x040fe40000000019 */
[C---:B------:R-:W-:Y:S01]  /*4440*/  FFMA R52, R10.reuse, R42, R5 ;  /* 0x0000002a0a347223 */ /* 0x040fe20000000005 */
[----:B------:R-:W-:Y:S01]  /*4450*/  LDS.128 R24, [R74.X4+0x40c0] ;  /* 0x0040c0004a187984 */ /* 0x000fe20000004c00 */
[C---:B------:R-:W-:Y:S02]  /*4460*/  FFMA R79, R10.reuse, R66, R79 ;  /* 0x000000420a4f7223 */ /* 0x040fe4000000004f */
[----:B------:R-:W-:-:S02]  /*4470*/  FFMA R81, R10, R58, R81 ;  /* 0x0000003a0a517223 */ /* 0x000fc40000000051 */
[-C--:B------:R-:W-:Y:S02]  /*4480*/  FFMA R54, R54, R11.reuse, R6 ;  /* 0x0000000b36367223 */ /* 0x080fe40000000006 */
[-C--:B------:R-:W-:Y:S02]  /*4490*/  FFMA R62, R62, R11.reuse, R4 ;  /* 0x0000000b3e3e7223 */ /* 0x080fe40000000004 */
[-C--:B------:R-:W-:Y:S01]  /*44a0*/  FFMA R46, R46, R11.reuse, R14 ;  /* 0x0000000b2e2e7223 */ /* 0x080fe2000000000e */
[----:B------:R-:W3:Y:S01]  /*44b0*/  LDS.128 R4, [R74.X4+0x60c0] ;  /* 0x0060c0004a047984 */ /* 0x000ee20000004c00 */
[-C--:B------:R-:W-:Y:S02]  /*44c0*/  FFMA R38, R38, R11.reuse, R15 ;  /* 0x0000000b26267223 */ /* 0x080fe4000000000f */
[-C--:B------:R-:W-:Y:S01]  /*44d0*/  FFMA R50, R50, R11.reuse, R22 ;  /* 0x0000000b32327223 */ /* 0x080fe20000000016 */
[----:B------:R-:W-:Y:S01]  /*44e0*/  LDS.128 R12, [R74.X4+0x80c0] ;  /* 0x0080c0004a0c7984 */ /* 0x000fe20000004c00 */
[----:B------:R-:W-:-:S02]  /*44f0*/  FFMA R42, R42, R11, R20 ;  /* 0x0000000b2a2a7223 */ /* 0x000fc40000000014 */
[-C--:B------:R-:W-:Y:S01]  /*4500*/  FFMA R66, R66, R11.reuse, R65 ;  /* 0x0000000b42427223 */ /* 0x080fe20000000041 */
[----:B------:R-:W4:Y:S01]  /*4510*/  LDS.128 R20, [R74.X4+0x50c0] ;  /* 0x0050c0004a147984 */ /* 0x000f220000004c00 */
[----:B------:R-:W-:-:S03]  /*4520*/  FFMA R58, R58, R11, R9 ;  /* 0x0000000b3a3a7223 */ /* 0x000fc60000000009 */
[----:B------:R-:W5:Y:S01]  /*4530*/  LDS.128 R8, [R74.X4+0x70c0] ;  /* 0x0070c0004a087984 */ /* 0x000f620000004c00 */
        /* <DEDUP_REMOVED lines=9> */
[----:B------:R-:W1:Y:S01]  /*45d0*/  LDS.64 R46, [R72.X4+0x480] ;  /* 0x00048000482e7984 */ /* 0x000e620000004a00 */
[-C--:B------:R-:W-:Y:S02]  /*45e0*/  FFMA R54, R55, R37.reuse, R54 ;  /* 0x0000002537367223 */ /* 0x080fe40000000036 */
[-C--:B------:R-:W-:Y:S02]  /*45f0*/  FFMA R38, R39, R37.reuse, R38 ;  /* 0x0000002527267223 */ /* 0x080fe40000000026 */
[----:B------:R-:W-:-:S02]  /*4600*/  FFMA R50, R51, R37, R50 ;  /* 0x0000002533327223 */ /* 0x000fc40000000032 */
[-C--:B------:R-:W-:Y:S02]  /*4610*/  FFMA R62, R63, R37.reuse, R62 ;  /* 0x000000253f3e7223 */ /* 0x080fe4000000003e */
[-C--:B------:R-:W-:Y:S02]  /*4620*/  FFMA R66, R67, R37.reuse, R66 ;  /* 0x0000002543427223 */ /* 0x080fe40000000042 */
[-C--:B------:R-:W-:Y:S02]  /*4630*/  FFMA R42, R43, R37.reuse, R42 ;  /* 0x000000252b2a7223 */ /* 0x080fe4000000002a */
[----:B------:R-:W-:Y:S02]  /*4640*/  FFMA R58, R59, R37, R58 ;  /* 0x000000253b3a7223 */ /* 0x000fe4000000003a */
[C---:B--2---:R-:W-:Y:S02]  /*4650*/  FFMA R75, R16.reuse, R44, R75 ;  /* 0x0000002c104b7223 */ /* 0x044fe4000000004b */
[----:B------:R-:W-:-:S02]  /*4660*/  FFMA R36, R16, R45, R36 ;  /* 0x0000002d10247223 */ /* 0x000fc40000000024 */
[----:B0-----:R-:W-:Y:S02]  /*4670*/  FFMA R57, R44, R28, R57 ;  /* 0x0000001c2c397223 */ /* 0x001fe40000000039 */
[-C--:B------:R-:W-:Y:S02]  /*4680*/  FFMA R54, R28, R45.reuse, R54 ;  /* 0x0000002d1c367223 */ /* 0x080fe40000000036 */
[C---:B---3--:R-:W-:Y:S02]  /*4690*/  FFMA R53, R44.reuse, R4, R53 ;  /* 0x000000042c357223 */ /* 0x048fe40000000035 */
[----:B------:R-:W-:Y:S02]  /*46a0*/  FFMA R77, R44, R32, R77 ;  /* 0x000000202c4d7223 */ /* 0x000fe4000000004d */
[----:B------:R-:W-:Y:S02]  /*46b0*/  FFMA R38, R32, R45, R38 ;  /* 0x0000002d20267223 */ /* 0x000fe40000000026 */
[----:B------:R-:W-:-:S02]  /*46c0*/  FFMA R49, R44, R24, R49 ;  /* 0x000000182c317223 */ /* 0x000fc40000000031 */
[-C--:B------:R-:W-:Y:S02]  /*46d0*/  FFMA R50, R24, R45.reuse, R50 ;  /* 0x0000002d18327223 */ /* 0x080fe40000000032 */
[----:B----4-:R-:W-:Y:S02]  /*46e0*/  FFMA R61, R44, R20, R61 ;  /* 0x000000142c3d7223 */ /* 0x010fe4000000003d */
[-C--:B------:R-:W-:Y:S02]  /*46f0*/  FFMA R62, R4, R45.reuse, R62 ;  /* 0x0000002d043e7223 */ /* 0x080fe4000000003e */
[----:B-----5:R-:W-:Y:S02]  /*4700*/  FFMA R79, R44, R8, R79 ;  /* 0x000000082c4f7223 */ /* 0x020fe4000000004f */
[----:B------:R-:W-:Y:S02]  /*4710*/  FFMA R66, R8, R45, R66 ;  /* 0x0000002d08427223 */ /* 0x000fe40000000042 */
[----:B------:R-:W-:-:S02]  /*4720*/  FFMA R75, R40, R17, R75 ;  /* 0x00000011284b7223 */ /* 0x000fc4000000004b */
[----:B------:R-:W-:Y:S02]  /*4730*/  FFMA R32, R17, R41, R36 ;  /* 0x0000002911207223 */ /* 0x000fe40000000024 */
[-C--:B------:R-:W-:Y:S01]  /*4740*/  FFMA R42, R20, R45.reuse, R42 ;  /* 0x0000002d142a7223 */ /* 0x080fe2000000002a */
[----:B------:R-:W0:Y:S01]  /*4750*/  LDS.64 R16, [R72.X4+0x4c0] ;  /* 0x0004c00048107984 */ /* 0x000e220000004a00 */
[----:B------:R-:W-:Y:S02]  /*4760*/  FFMA R81, R44, R12, R81 ;  /* 0x0000000c2c517223 */ /* 0x000fe40000000051 */
[----:B------:R-:W-:Y:S02]  /*4770*/  FFMA R58, R12, R45, R58 ;  /* 0x0000002d0c3a7223 */ /* 0x000fe4000000003a */
[----:B------:R-:W-:Y:S02]  /*4780*/  FFMA R57, R40, R29, R57 ;  /* 0x0000001d28397223 */ /* 0x000fe40000000039 */
[----:B------:R-:W-:-:S02]  /*4790*/  FFMA R24, R29, R41, R54 ;  /* 0x000000291d187223 */ /* 0x000fc40000000036 */
[C---:B------:R-:W-:Y:S02]  /*47a0*/  FFMA R53, R40.reuse, R5, R53 ;  /* 0x0000000528357223 */ /* 0x040fe40000000035 */
[C---:B------:R-:W-:Y:S02]  /*47b0*/  FFMA R77, R40.reuse, R33, R77 ;  /* 0x00000021284d7223 */ /* 0x040fe4000000004d */
[C---:B------:R-:W-:Y:S02]  /*47c0*/  FFMA R29, R40.reuse, R25, R49 ;  /* 0x00000019281d7223 */ /* 0x040fe40000000031 */
[C---:B------:R-:W-:Y:S02]  /*47d0*/  FFMA R61, R40.reuse, R21, R61 ;  /* 0x00000015283d7223 */ /* 0x040fe4000000003d */
[----:B------:R-:W-:Y:S02]  /*47e0*/  FFMA R62, R5, R41, R62 ;  /* 0x00000029053e7223 */ /* 0x000fe4000000003e */
[----:B------:R-:W-:Y:S01]  /*47f0*/  FFMA R79, R40, R9, R79 ;  /* 0x00000009284f7223 */ /* 0x000fe2000000004f */
[----:B------:R-:W-:Y:S01]  /*4800*/  LDS.64 R4, [R72.X4+0x540] ;  /* 0x0005400048047984 */ /* 0x000fe20000004a00 */
[----:B------:R-:W-:-:S02]  /*4810*/  FFMA R66, R9, R41, R66 ;  /* 0x0000002909427223 */ /* 0x000fc40000000042 */
[-C--:B------:R-:W-:Y:S01]  /*4820*/  FFMA R33, R33, R41.reuse, R38 ;  /* 0x0000002921217223 */ /* 0x080fe20000000026 */
[----:B------:R-:W-:Y:S01]  /*4830*/  LDS.64 R8, [R72.X4+0x500] ;  /* 0x0005000048087984 */ /* 0x000fe20000004a00 */
[-C--:B------:R-:W-:Y:S02]  /*4840*/  FFMA R25, R25, R41.reuse, R50 ;  /* 0x0000002919197223 */ /* 0x080fe40000000032 */
[----:B------:R-:W-:Y:S01]  /*4850*/  FFMA R21, R21, R41, R42 ;  /* 0x0000002915157223 */ /* 0x000fe2000000002a */
[----:B------:R-:W2:Y:S01]  /*4860*/  LDS.128 R48, [R74.X4+0x30d0] ;  /* 0x0030d0004a307984 */ /* 0x000ea20000004c00 */
[----:B------:R-:W-:Y:S02]  /*4870*/  FFMA R81, R40, R13, R81 ;  /* 0x0000000d28517223 */ /* 0x000fe40000000051 */
[----:B------:R-:W-:Y:S01]  /*4880*/  FFMA R28, R13, R41, R58 ;  /* 0x000000290d1c7223 */ /* 0x000fe2000000003a */
[----:B------:R-:W-:Y:S01]  /*4890*/  LDS.128 R36, [R74.X4+0x10d0] ;  /* 0x0010d0004a247984 */ /* 0x000fe20000004c00 */
[----:B-1----:R-:W-:-:S02]  /*48a0*/  FFMA R77, R46, R34, R77 ;  /* 0x000000222e4d7223 */ /* 0x002fc4000000004d */
[C---:B------:R-:W-:Y:S01]  /*48b0*/  FFMA R12, R46.reuse, R30, R57 ;  /* 0x0000001e2e0c7223 */ /* 0x040fe20000000039 */
[----:B------:R-:W-:Y:S01]  /*48c0*/  LDS.128 R40, [R74.X4+0x20d0] ;  /* 0x0020d0004a287984 */ /* 0x000fe20000004c00 */
[C---:B------:R-:W-:Y:S02]  /*48d0*/  FFMA R29, R46.reuse, R26, R29 ;  /* 0x0000001a2e1d7223 */ /* 0x040fe4000000001d */
[C---:B------:R-:W-:Y:S01]  /*48e0*/  FFMA R13, R46.reuse, R22, R61 ;  /* 0x000000162e0d7223 */ /* 0x040fe2000000003d */
[----:B------:R-:W-:Y:S01]  /*48f0*/  LDS.128 R56, [R74.X4+0x50d0] ;  /* 0x0050d0004a387984 */ /* 0x000fe20000004c00 */
[C---:B------:R-:W-:Y:S02]  /*4900*/  FFMA R20, R46.reuse, R6, R53 ;  /* 0x000000062e147223 */ /* 0x040fe40000000035 */
[C---:B------:R-:W-:Y:S01]  /*4910*/  FFMA R79, R46.reuse, R10, R79 ;  /* 0x0000000a2e4f7223 */ /* 0x040fe2000000004f */
[----:B------:R-:W1:Y:S01]  /*4920*/  LDS.128 R52, [R74.X4+0x40d0] ;  /* 0x0040d0004a347984 */ /* 0x000e620000004c00 */
[----:B------:R-:W-:-:S02]  /*4930*/  FFMA R75, R46, R18, R75 ;  /* 0x000000122e4b7223 */ /* 0x000fc4000000004b */
[----:B------:R-:W-:Y:S02]  /*4940*/  FFMA R81, R46, R14, R81 ;  /* 0x0000000e2e517223 */ /* 0x000fe40000000051 */
[-C--:B------:R-:W-:Y:S02]  /*4950*/  FFMA R32, R18, R47.reuse, R32 ;  /* 0x0000002f12207223 */ /* 0x080fe40000000020 */
[-C--:B------:R-:W-:Y:S02]  /*4960*/  FFMA R34, R34, R47.reuse, R33 ;  /* 0x0000002f22227223 */ /* 0x080fe40000000021 */
[-C--:B------:R-:W-:Y:S02]  /*4970*/  FFMA R24, R30, R47.reuse, R24 ;  /* 0x0000002f1e187223 */ /* 0x080fe40000000018 */
[-C--:B------:R-:W-:Y:S02]  /*4980*/  FFMA R26, R26, R47.reuse, R25 ;  /* 0x0000002f1a1a7223 */ /* 0x080fe40000000019 */
        /* <DEDUP_REMOVED lines=8> */
[C---:B------:R-:W-:Y:S02]  /*4a10*/  FFMA R29, R16.reuse, R27, R29 ;  /* 0x0000001b101d7223 */ /* 0x040fe4000000001d */
[C---:B------:R-:W-:Y:S02]  /*4a20*/  FFMA R13, R16.reuse, R23, R13 ;  /* 0x00000017100d7223 */ /* 0x040fe4000000000d */
[----:B------:R-:W-:-:S02]  /*4a30*/  FFMA R25, R16, R7, R20 ;  /* 0x0000000710197223 */ /* 0x000fc40000000014 */
[-C--:B------:R-:W-:Y:S02]  /*4a40*/  FFMA R32, R19, R17.reuse, R32 ;  /* 0x0000001113207223 */ /* 0x080fe40000000020 */
[-C--:B------:R-:W-:Y:S02]  /*4a50*/  FFMA R34, R35, R17.reuse, R34 ;  /* 0x0000001123227223 */ /* 0x080fe40000000022 */
[-C--:B------:R-:W-:Y:S02]  /*4a60*/  FFMA R24, R31, R17.reuse, R24 ;  /* 0x000000111f187223 */ /* 0x080fe40000000018 */
[-C--:B------:R-:W-:Y:S02]  /*4a70*/  FFMA R26, R27, R17.reuse, R26 ;  /* 0x000000111b1a7223 */ /* 0x080fe4000000001a */
[-C--:B------:R-:W-:Y:S02]  /*4a80*/  FFMA R22, R23, R17.reuse, R22 ;  /* 0x0000001117167223 */ /* 0x080fe40000000016 */
[----:B------:R-:W-:-:S02]  /*4a90*/  FFMA R12, R7, R17, R6 ;  /* 0x00000011070c7223 */ /* 0x000fc40000000006 */
[-C--:B------:R-:W-:Y:S01]  /*4aa0*/  FFMA R10, R11, R17.reuse, R10 ;  /* 0x000000110b0a7223 */ /* 0x080fe2000000000a */
[----:B------:R-:W0:Y:S01]  /*4ab0*/  LDS.64 R6, [R72.X4+0x580] ;  /* 0x0005800048067984 */ /* 0x000e220000004a00 */
[----:B------:R-:W-:Y:S02]  /*4ac0*/  FFMA R28, R15, R17, R28 ;  /* 0x000000110f1c7223 */ /* 0x000fe4000000001c */
[----:B--2---:R-:W-:Y:S02]  /*4ad0*/  FFMA R21, R8, R48, R21 ;  /* 0x0000003008157223 */ /* 0x004fe40000000015 */
[C---:B------:R-:W-:Y:S02]  /*4ae0*/  FFMA R75, R16.reuse, R19, R75 ;  /* 0x00000013104b7223 */ /* 0x040fe4000000004b */
[C---:B------:R-:W-:Y:S02]  /*4af0*/  FFMA R77, R16.reuse, R35, R77 ;  /* 0x00000023104d7223 */ /* 0x040fe4000000004d */
[----:B------:R-:W-:-:S02]  /*4b00*/  FFMA R79, R16, R11, R79 ;  /* 0x0000000b104f7223 */ /* 0x000fc4000000004f */
[C---:B-1----:R-:W-:Y:S02]  /*4b10*/  FFMA R29, R8.reuse, R52, R29 ;  /* 0x00000034081d7223 */ /* 0x042fe4000000001d */
[----:B------:R-:W-:Y:S02]  /*4b20*/  FFMA R13, R8, R56, R13 ;  /* 0x00000038080d7223 */ /* 0x000fe4000000000d */
[----:B------:R-:W-:Y:S02]  /*4b30*/  FFMA R81, R16, R15, R81 ;  /* 0x0000000f10517223 */ /* 0x000fe40000000051 */
[-C--:B------:R-:W-:Y:S02]  /*4b40*/  FFMA R32, R36, R9.reuse, R32 ;  /* 0x0000000924207223 */ /* 0x080fe40000000020 */
[-C--:B------:R-:W-:Y:S02]  /*4b50*/  FFMA R34, R40, R9.reuse, R34 ;  /* 0x0000000928227223 */ /* 0x080fe40000000022 */
[----:B------:R-:W-:-:S02]  /*4b60*/  FFMA R24, R48, R9, R24 ;  /* 0x0000000930187223 */ /* 0x000fc40000000018 */
[-C--:B------:R-:W-:Y:S02]  /*4b70*/  FFMA R26, R52, R9.reuse, R26 ;  /* 0x00000009341a7223 */ /* 0x080fe4000000001a */
[-C--:B------:R-:W-:Y:S02]  /*4b80*/  FFMA R22, R56, R9.reuse, R22 ;  /* 0x0000000938167223 */ /* 0x080fe40000000016 */
[-C--:B---3--:R-:W-:Y:S02]  /*4b90*/  FFMA R12, R60, R9.reuse, R12 ;  /* 0x000000093c0c7223 */ /* 0x088fe4000000000c */
[-C--:B----4-:R-:W-:Y:S02]  /*4ba0*/  FFMA R10, R44, R9.reuse, R10 ;  /* 0x000000092c0a7223 */ /* 0x090fe4000000000a */
[----:B-----5:R-:W-:Y:S02]  /*4bb0*/  FFMA R28, R64, R9, R28 ;  /* 0x00000009401c7223 */ /* 0x020fe4000000001c */
[----:B------:R-:W-:-:S02]  /*4bc0*/  FFMA R75, R36, R8, R75 ;  /* 0x00000008244b7223 */ /* 0x000fc4000000004b */
[----:B------:R-:W-:Y:S02]  /*4bd0*/  FFMA R15, R4, R49, R21 ;  /* 0x00000031040f7223 */ /* 0x000fe40000000015 */
[----:B------:R-:W1:Y:S01]  /*4be0*/  LDS.64 R20, [R72.X4+0x5c0] ;  /* 0x0005c00048147984 */ /* 0x000e620000004a00 */
[----:B------:R-:W-:Y:S02]  /*4bf0*/  FFMA R77, R8, R40, R77 ;  /* 0x00000028084d7223 */ /* 0x000fe4000000004d */
[C---:B------:R-:W-:Y:S02]  /*4c00*/  FFMA R17, R4.reuse, R53, R29 ;  /* 0x0000003504117223 */ /* 0x040fe4000000001d */
[----:B------:R-:W-:Y:S02]  /*4c10*/  FFMA R13, R4, R57, R13 ;  /* 0x00000039040d7223 */ /* 0x000fe4000000000d */
[----:B------:R-:W-:Y:S02]  /*4c20*/  FFMA R79, R8, R44, R79 ;  /* 0x0000002c084f7223 */ /* 0x000fe4000000004f */
[----:B------:R-:W-:-:S02]  /*4c30*/  FFMA R14, R37, R5, R32 ;  /* 0x00000005250e7223 */ /* 0x000fc40000000020 */
[-C--:B------:R-:W-:Y:S02]  /*4c40*/  FFMA R16, R41, R5.reuse, R34 ;  /* 0x0000000529107223 */ /* 0x080fe40000000022 */
[-C--:B------:R-:W-:Y:S01]  /*4c50*/  FFMA R18, R49, R5.reuse, R24 ;  /* 0x0000000531127223 */ /* 0x080fe20000000018 */
[----:B------:R-:W-:Y:S01]  /*4c60*/  LDS.128 R32, [R74.X4+0x20e0] ;  /* 0x0020e0004a207984 */ /* 0x000fe20000004c00 */
[-C--:B------:R-:W-:Y:S02]  /*4c70*/  FFMA R53, R53, R5.reuse, R26 ;  /* 0x0000000535357223 */ /* 0x080fe4000000001a */
[-C--:B------:R-:W-:Y:S02]  /*4c80*/  FFMA R57, R57, R5.reuse, R22 ;  /* 0x0000000539397223 */ /* 0x080fe40000000016 */
[-C--:B------:R-:W-:Y:S01]  /*4c90*/  FFMA R12, R61, R5.reuse, R12 ;  /* 0x000000053d0c7223 */ /* 0x080fe2000000000c */
[----:B------:R-:W-:Y:S01]  /*4ca0*/  LDS.64 R22, [R72.X4+0x640] ;  /* 0x0006400048167984 */ /* 0x000fe20000004a00 */
[----:B------:R-:W-:-:S02]  /*4cb0*/  FFMA R10, R45, R5, R10 ;  /* 0x000000052d0a7223 */ /* 0x000fc4000000000a */
[C---:B------:R-:W-:Y:S02]  /*4cc0*/  FFMA R75, R4.reuse, R37, R75 ;  /* 0x00000025044b7223 */ /* 0x040fe4000000004b */
[----:B------:R-:W-:Y:S01]  /*4cd0*/  FFMA R5, R65, R5, R28 ;  /* 0x0000000541057223 */ /* 0x000fe2000000001c */
[----:B------:R-:W-:Y:S01]  /*4ce0*/  LDS.64 R36, [R72.X4+0x600] ;  /* 0x0006000048247984 */ /* 0x000fe20000004a00 */
[----:B------:R-:W-:-:S03]  /*4cf0*/  FFMA R11, R4, R41, R77 ;  /* 0x00000029040b7223 */ /* 0x000fc6000000004d */
[----:B------:R-:W2:Y:S01]  /*4d00*/  LDS.128 R28, [R74.X4+0x10e0] ;  /* 0x0010e0004a1c7984 */ /* 0x000ea20000004c00 */
[----:B------:R-:W-:-:S03]  /*4d10*/  FFMA R9, R4, R45, R79 ;  /* 0x0000002d04097223 */ /* 0x000fc6000000004f */
[----:B------:R-:W3:Y:S01]  /*4d20*/  LDS.128 R76, [R74.X4+0x30e0] ;  /* 0x0030e0004a4c7984 */ /* 0x000ee20000004c00 */
[C---:B------:R-:W-:Y:S02]  /*4d30*/  FFMA R25, R8.reuse, R60, R25 ;  /* 0x0000003c08197223 */ /* 0x040fe40000000019 */
[----:B------:R-:W-:Y:S02]  /*4d40*/  FFMA R81, R8, R64, R81 ;  /* 0x0000004008517223 */ /* 0x000fe40000000051 */
[----:B------:R-:W-:Y:S02]  /*4d50*/  FFMA R25, R4, R61, R25 ;  /* 0x0000003d04197223 */ /* 0x000fe40000000019 */
[----:B0-----:R-:W-:Y:S02]  /*4d60*/  FFMA R75, R6, R38, R75 ;  /* 0x00000026064b7223 */ /* 0x001fe4000000004b */
[----:B------:R-:W-:Y:S02]  /*4d70*/  FFMA R38, R38, R7, R14 ;  /* 0x0000000726267223 */ /* 0x000fe4000000000e */
[----:B------:R-:W-:-:S02]  /*4d80*/  FFMA R81, R4, R65, R81 ;  /* 0x0000004104517223 */ /* 0x000fc40000000051 */
[C---:B------:R-:W-:Y:S02]  /*4d90*/  FFMA R40, R6.reuse, R42, R11 ;  /* 0x0000002a06287223 */ /* 0x040fe4000000000b */
[C---:B------:R-:W-:Y:S02]  /*4da0*/  FFMA R41, R6.reuse, R50, R15 ;  /* 0x0000003206297223 */ /* 0x040fe4000000000f */
[C---:B------:R-:W-:Y:S02]  /*4db0*/  FFMA R48, R6.reuse, R62, R25 ;  /* 0x0000003e06307223 */ /* 0x040fe40000000019 */
[----:B------:R-:W-:Y:S01]  /*4dc0*/  FFMA R49, R6, R46, R9 ;  /* 0x0000002e06317223 */ /* 0x000fe20000000009 */
[----:B------:R-:W0:Y:S01]  /*4dd0*/  LDS.128 R24, [R74.X4+0x40e0] ;  /* 0x0040e0004a187984 */ /* 0x000e220000004c00 */
[----:B------:R-:W-:Y:S02]  /*4de0*/  FFMA R42, R42, R7, R16 ;  /* 0x000000072a2a7223 */ /* 0x000fe40000000010 */
[----:B-1----:R-:W-:-:S02]  /*4df0*/  FFMA R75, R20, R39, R75 ;  /* 0x00000027144b7223 */ /* 0x002fc4000000004b */
[----:B------:R-:W-:Y:S02]  /*4e00*/  FFMA R38, R39, R21, R38 ;  /* 0x0000001527267223 */ /* 0x000fe40000000026 */
[C---:B------:R-:W-:Y:S02]  /*4e10*/  FFMA R44, R6.reuse, R54, R17 ;  /* 0x00000036062c7223 */ /* 0x040fe40000000011 */
[C---:B------:R-:W-:Y:S02]  /*4e20*/  FFMA R45, R6.reuse, R58, R13 ;  /* 0x0000003a062d7223 */ /* 0x040fe4000000000d */
[----:B------:R-:W-:Y:S02]  /*4e30*/  FFMA R81, R6, R66, R81 ;  /* 0x0000004206517223 */ /* 0x000fe40000000051 */
[-C--:B------:R-:W-:Y:S02]  /*4e40*/  FFMA R50, R50, R7.reuse, R18 ;  /* 0x0000000732327223 */ /* 0x080fe40000000012 */
[-C--:B------:R-:W-:Y:S01]  /*4e50*/  FFMA R54, R54, R7.reuse, R53 ;  /* 0x0000000736367223 */ /* 0x080fe20000000035 */
[----:B------:R-:W1:Y:S01]  /*4e60*/  LDS.128 R16, [R74.X4+0x50e0] ;  /* 0x0050e0004a107984 */ /* 0x000e620000004c00 */
[----:B------:R-:W-:-:S02]  /*4e70*/  FFMA R58, R58, R7, R57 ;  /* 0x000000073a3a7223 */ /* 0x000fc40000000039 */
[-C--:B------:R-:W-:Y:S02]  /*4e80*/  FFMA R62, R62, R7.reuse, R12 ;  /* 0x000000073e3e7223 */ /* 0x080fe4000000000c */
[-C--:B------:R-:W-:Y:S01]  /*4e90*/  FFMA R46, R46, R7.reuse, R10 ;  /* 0x000000072e2e7223 */ /* 0x080fe2000000000a */
[----:B------:R-:W-:Y:S01]  /*4ea0*/  LDS.128 R12, [R74.X4+0x60e0] ;  /* 0x0060e0004a0c7984 */ /* 0x000fe20000004c00 */
[----:B------:R-:W-:Y:S02]  /*4eb0*/  FFMA R66, R66, R7, R5 ;  /* 0x0000000742427223 */ /* 0x000fe40000000005 */
[C---:B------:R-:W-:Y:S01]  /*4ec0*/  FFMA R41, R20.reuse, R51, R41 ;  /* 0x0000003314297223 */ /* 0x040fe20000000029 */
[----:B------:R-:W4:Y:S01]  /*4ed0*/  LDS.128 R4, [R74.X4+0x70e0] ;  /* 0x0070e0004a047984 */ /* 0x000f220000004c00 */
[----:B------:R-:W-:Y:S02]  /*4ee0*/  FFMA R42, R43, R21, R42 ;  /* 0x000000152b2a7223 */ /* 0x000fe4000000002a */
[C---:B------:R-:W-:Y:S01]  /*4ef0*/  FFMA R53, R20.reuse, R43, R40 ;  /* 0x0000002b14357223 */ /* 0x040fe20000000028 */
[----:B------:R-:W5:Y:S01]  /*4f00*/  LDS.128 R8, [R74.X4+0x80e0] ;  /* 0x0080e0004a087984 */ /* 0x000f620000004c00 */
[----:B------:R-:W-:-:S02]  /*4f10*/  FFMA R61, R20, R63, R48 ;  /* 0x0000003f143d7223 */ /* 0x000fc40000000030 */
[----:B------:R-:W-:Y:S02]  /*4f20*/  FFMA R65, R20, R47, R49 ;  /* 0x0000002f14417223 */ /* 0x000fe40000000031 */
[C---:B--2---:R-:W-:Y:S01]  /*4f30*/  FFMA R75, R28.reuse, R36, R75 ;  /* 0x000000241c4b7223 */ /* 0x044fe2000000004b */
[----:B------:R-:W2:Y:S01]  /*4f40*/  LDS.64 R48, [R72.X4+0x680] ;  /* 0x0006800048307984 */ /* 0x000ea20000004a00 */
[-C--:B------:R-:W-:Y:S02]  /*4f50*/  FFMA R38, R28, R37.reuse, R38 ;  /* 0x000000251c267223 */ /* 0x080fe40000000026 */
[----:B------:R-:W-:Y:S02]  /*4f60*/  FFMA R42, R32, R37, R42 ;  /* 0x00000025202a7223 */ /* 0x000fe4000000002a */
[C---:B---3--:R-:W-:Y:S02]  /*4f70*/  FFMA R41, R36.reuse, R76, R41 ;  /* 0x0000004c24297223 */ /* 0x048fe40000000029 */
[----:B------:R-:W-:-:S02]  /*4f80*/  FFMA R53, R36, R32, R53 ;  /* 0x0000002024357223 */ /* 0x000fc40000000035 */
[----:B------:R-:W-:Y:S02]  /*4f90*/  FFMA R75, R22, R29, R75 ;  /* 0x0000001d164b7223 */ /* 0x000fe4000000004b */
[----:B------:R-:W-:Y:S02]  /*4fa0*/  FFMA R38, R29, R23, R38 ;  /* 0x000000171d267223 */ /* 0x000fe40000000026 */
[----:B------:R-:W3:Y:S01]  /*4fb0*/  LDS.64 R28, [R72.X4+0x6c0] ;  /* 0x0006c000481c7984 */ /* 0x000ee20000004a00 */
[C---:B------:R-:W-:Y:S02]  /*4fc0*/  FFMA R57, R20.reuse, R55, R44 ;  /* 0x0000003714397223 */ /* 0x040fe4000000002c */
[C---:B------:R-:W-:Y:S02]  /*4fd0*/  FFMA R45, R20.reuse, R59, R45 ;  /* 0x0000003b142d7223 */ /* 0x040fe4000000002d */
[----:B------:R-:W-:Y:S02]  /*4fe0*/  FFMA R81, R20, R67, R81 ;  /* 0x0000004314517223 */ /* 0x000fe40000000051 */
[----:B------:R-:W-:-:S02]  /*4ff0*/  FFMA R50, R51, R21, R50 ;  /* 0x0000001533327223 */ /* 0x000fc40000000032 */
[-C--:B------:R-:W-:Y:S02]  /*5000*/  FFMA R54, R55, R21.reuse, R54 ;  /* 0x0000001537367223 */ /* 0x080fe40000000036 */
[-C--:B------:R-:W-:Y:S02]  /*5010*/  FFMA R58, R59, R21.reuse, R58 ;  /* 0x000000153b3a7223 */ /* 0x080fe4000000003a */
[-C--:B------:R-:W-:Y:S02]  /*5020*/  FFMA R62, R63, R21.reuse, R62 ;  /* 0x000000153f3e7223 */ /* 0x080fe4000000003e */
[-C--:B------:R-:W-:Y:S02]  /*5030*/  FFMA R46, R47, R21.reuse, R46 ;  /* 0x000000152f2e7223 */ /* 0x080fe4000000002e */
[----:B------:R-:W-:Y:S02]  /*5040*/  FFMA R66, R67, R21, R66 ;  /* 0x0000001543427223 */ /* 0x000fe40000000042 */
[----:B------:R-:W-:-:S02]  /*5050*/  FFMA R21, R22, R33, R53 ;  /* 0x0000002116157223 */ /* 0x000fc40000000035 */
[----:B------:R-:W-:Y:S01]  /*5060*/  FFMA R20, R33, R23, R42 ;  /* 0x0000001721147223 */ /* 0x000fe2000000002a */
[----:B------:R-:W-:Y:S01]  /*5070*/  LDS.64 R52, [R72.X4+0x740] ;  /* 0x0007400048347984 */ /* 0x000fe20000004a00 */
[----:B------:R-:W-:-:S03]  /*5080*/  FFMA R39, R22, R77, R41 ;  /* 0x0000004d16277223 */ /* 0x000fc60000000029 */
[----:B------:R-:W-:Y:S04]  /*5090*/  LDS.64 R32, [R72.X4+0x700] ;  /* 0x0007000048207984 */ /* 0x000fe80000004a00 */
[----:B------:R-:W3:Y:S01]  /*50a0*/  LDS.128 R40, [R74.X4+0x20f0] ;  /* 0x0020f0004a287984 */ /* 0x000ee20000004c00 */
[----:B0-----:R-:W-:Y:S02]  /*50b0*/  FFMA R57, R36, R24, R57 ;  /* 0x0000001824397223 */ /* 0x001fe40000000039 */
[----:B------:R-:W-:Y:S02]  /*50c0*/  FFMA R54, R24, R37, R54 ;  /* 0x0000002518367223 */ /* 0x000fe40000000036 */
[C---:B-1----:R-:W-:Y:S02]  /*50d0*/  FFMA R45, R36.reuse, R16, R45 ;  /* 0x00000010242d7223 */ /* 0x042fe4000000002d */
[----:B----4-:R-:W-:-:S02]  /*50e0*/  FFMA R65, R36, R4, R65 ;  /* 0x0000000424417223 */ /* 0x010fc40000000041 */
[-C--:B------:R-:W-:Y:S02]  /*50f0*/  FFMA R46, R4, R37.reuse, R46 ;  /* 0x00000025042e7223 */ /* 0x080fe4000000002e */
[----:B-----5:R-:W-:Y:S02]  /*5100*/  FFMA R81, R36, R8, R81 ;  /* 0x0000000824517223 */ /* 0x020fe40000000051 */
[-C--:B------:R-:W-:Y:S02]  /*5110*/  FFMA R66, R8, R37.reuse, R66 ;  /* 0x0000002508427223 */ /* 0x080fe40000000042 */
[-C--:B------:R-:W-:Y:S02]  /*5120*/  FFMA R58, R16, R37.reuse, R58 ;  /* 0x00000025103a7223 */ /* 0x080fe4000000003a */
[----:B------:R-:W-:Y:S02]  /*5130*/  FFMA R61, R36, R12, R61 ;  /* 0x0000000c243d7223 */ /* 0x000fe4000000003d */
[----:B------:R-:W-:-:S02]  /*5140*/  FFMA R62, R12, R37, R62 ;  /* 0x000000250c3e7223 */ /* 0x000fc4000000003e */
[----:B--2---:R-:W-:Y:S02]  /*5150*/  FFMA R4, R48, R34, R21 ;  /* 0x0000002230047223 */ /* 0x004fe40000000015 */
[C---:B------:R-:W-:Y:S02]  /*5160*/  FFMA R57, R22.reuse, R25, R57 ;  /* 0x0000001916397223 */ /* 0x040fe40000000039 */
[----:B------:R-:W-:Y:S02]  /*5170*/  FFMA R54, R25, R23, R54 ;  /* 0x0000001719367223 */ /* 0x000fe40000000036 */
[C---:B------:R-:W-:Y:S02]  /*5180*/  FFMA R25, R22.reuse, R17, R45 ;  /* 0x0000001116197223 */ /* 0x040fe4000000002d */
[----:B------:R-:W-:Y:S02]  /*5190*/  FFMA R81, R22, R9, R81 ;  /* 0x0000000916517223 */ /* 0x000fe40000000051 */
[----:B------:R-:W-:-:S02]  /*51a0*/  FFMA R66, R9, R23, R66 ;  /* 0x0000001709427223 */ /* 0x000fc40000000042 */
[----:B------:R-:W-:Y:S02]  /*51b0*/  FFMA R50, R76, R37, R50 ;  /* 0x000000254c327223 */ /* 0x000fe40000000032 */
[----:B------:R-:W-:Y:S02]  /*51c0*/  FFMA R58, R17, R23, R58 ;  /* 0x00000017113a7223 */ /* 0x000fe4000000003a */
[----:B------:R-:W-:Y:S02]  /*51d0*/  FFMA R61, R22, R13, R61 ;  /* 0x0000000d163d7223 */ /* 0x000fe4000000003d */
[----:B------:R-:W-:Y:S02]  /*51e0*/  FFMA R62, R13, R23, R62 ;  /* 0x000000170d3e7223 */ /* 0x000fe4000000003e */
[----:B---3--:R-:W-:Y:S02]  /*51f0*/  FFMA R9, R28, R35, R4 ;  /* 0x000000231c097223 */ /* 0x008fe40000000004 */
[----:B------:R-:W-:-:S02]  /*5200*/  FFMA R65, R22, R5, R65 ;  /* 0x0000000516417223 */ /* 0x000fc40000000041 */
[-C--:B------:R-:W-:Y:S02]  /*5210*/  FFMA R12, R5, R23.reuse, R46 ;  /* 0x00000017050c7223 */ /* 0x080fe4000000002e */
[C---:B------:R-:W-:Y:S01]  /*5220*/  FFMA R25, R48.reuse, R18, R25 ;  /* 0x0000001230197223 */ /* 0x040fe20000000019 */
[----:B------:R-:W0:Y:S01]  /*5230*/  LDS.128 R44, [R74.X4+0x10f0] ;  /* 0x0010f0004a2c7984 */ /* 0x000e220000004c00 */
[----:B------:R-:W-:Y:S02]  /*5240*/  FFMA R77, R77, R23, R50 ;  /* 0x000000174d4d7223 */ /* 0x000fe40000000032 */
[C---:B------:R-:W-:Y:S01]  /*5250*/  FFMA R57, R48.reuse, R26, R57 ;  /* 0x0000001a30397223 */ /* 0x040fe20000000039 */
[----:B------:R-:W-:Y:S01]  /*5260*/  LDS.64 R50, [R72.X4+0x780] ;  /* 0x0007800048327984 */ /* 0x000fe20000004a00 */
[----:B------:R-:W-:Y:S02]  /*5270*/  FFMA R61, R48, R14, R61 ;  /* 0x0000000e303d7223 */ /* 0x000fe4000000003d */
[----:B------:R-:W-:-:S02]  /*5280*/  FFMA R54, R26, R49, R54 ;  /* 0x000000311a367223 */ /* 0x000fc40000000036 */
[-C--:B------:R-:W-:Y:S02]  /*5290*/  FFMA R58, R18, R49.reuse, R58 ;  /* 0x00000031123a7223 */ /* 0x080fe4000000003a */
[-C--:B------:R-:W-:Y:S02]  /*52a0*/  FFMA R62, R14, R49.reuse, R62 ;  /* 0x000000310e3e7223 */ /* 0x080fe4000000003e */
[----:B------:R-:W-:Y:S02]  /*52b0*/  FFMA R9, R32, R40, R9 ;  /* 0x0000002820097223 */ /* 0x000fe40000000009 */
[C---:B------:R-:W-:Y:S02]  /*52c0*/  FFMA R5, R48.reuse, R78, R39 ;  /* 0x0000004e30057223 */ /* 0x040fe40000000027 */
[----:B------:R-:W-:Y:S02]  /*52d0*/  FFMA R81, R48, R10, R81 ;  /* 0x0000000a30517223 */ /* 0x000fe40000000051 */
[----:B------:R-:W-:-:S02]  /*52e0*/  FFMA R66, R10, R49, R66 ;  /* 0x000000310a427223 */ /* 0x000fc40000000042 */
[----:B------:R-:W-:Y:S02]  /*52f0*/  FFMA R55, R48, R6, R65 ;  /* 0x0000000630377223 */ /* 0x000fe40000000041 */
[-C--:B------:R-:W-:Y:S01]  /*5300*/  FFMA R12, R6, R49.reuse, R12 ;  /* 0x00000031060c7223 */ /* 0x080fe2000000000c */
[----:B------:R-:W-:Y:S01]  /*5310*/  LDS.64 R64, [R72.X4+0x7c0] ;  /* 0x0007c00048407984 */ /* 0x000fe20000004a00 */
[----:B------:R-:W-:Y:S02]  /*5320*/  FFMA R75, R48, R30, R75 ;  /* 0x0000001e304b7223 */ /* 0x000fe4000000004b */
[-C--:B------:R-:W-:Y:S02]  /*5330*/  FFMA R30, R30, R49.reuse, R38 ;  /* 0x000000311e1e7223 */ /* 0x080fe40000000026 */
[-C--:B------:R-:W-:Y:S01]  /*5340*/  FFMA R34, R34, R49.reuse, R20 ;  /* 0x0000003122227223 */ /* 0x080fe20000000014 */
[----:B------:R-:W1:Y:S01]  /*5350*/  LDS.128 R36, [R74.X4+0x30f0] ;  /* 0x0030f0004a247984 */ /* 0x000e620000004c00 */
[----:B------:R-:W-:-:S02]  /*5360*/  FFMA R78, R78, R49, R77 ;  /* 0x000000314e4e7223 */ /* 0x000fc4000000004d */
[C---:B------:R-:W-:Y:S01]  /*5370*/  FFMA R63, R28.reuse, R27, R57 ;  /* 0x0000001b1c3f7223 */ /* 0x040fe20000000039 */
[----:B------:R-:W2:Y:S01]  /*5380*/  LDS.128 R20, [R74.X4+0x40f0] ;  /* 0x0040f0004a147984 */ /* 0x000ea20000004c00 */
[C---:B------:R-:W-:Y:S02]  /*5390*/  FFMA R67, R28.reuse, R19, R25 ;  /* 0x000000131c437223 */ /* 0x040fe40000000019 */
[----:B------:R-:W-:Y:S02]  /*53a0*/  FFMA R61, R28, R15, R61 ;  /* 0x0000000f1c3d7223 */ /* 0x000fe4000000003d */
[-C--:B------:R-:W-:Y:S02]  /*53b0*/  FFMA R54, R27, R29.reuse, R54 ;  /* 0x0000001d1b367223 */ /* 0x080fe40000000036 */
[-C--:B------:R-:W-:Y:S01]  /*53c0*/  FFMA R58, R19, R29.reuse, R58 ;  /* 0x0000001d133a7223 */ /* 0x080fe2000000003a */
[----:B------:R-:W3:Y:S01]  /*53d0*/  LDS.128 R24, [R74.X4+0x50f0] ;  /* 0x0050f0004a187984 */ /* 0x000ee20000004c00 */
[----:B------:R-:W-:-:S02]  /*53e0*/  FFMA R62, R15, R29, R62 ;  /* 0x0000001d0f3e7223 */ /* 0x000fc4000000003e */
[----:B------:R-:W-:Y:S01]  /*53f0*/  FFMA R49, R28, R11, R81 ;  /* 0x0000000b1c317223 */ /* 0x000fe20000000051 */
[----:B------:R-:W4:Y:S01]  /*5400*/  LDS.128 R16, [R74.X4+0x60f0] ;  /* 0x0060f0004a107984 */ /* 0x000f220000004c00 */
[----:B------:R-:W-:Y:S02]  /*5410*/  FFMA R66, R11, R29, R66 ;  /* 0x0000001d0b427223 */ /* 0x000fe40000000042 */
[----:B------:R-:W-:Y:S02]  /*5420*/  FFMA R15, R52, R41, R9 ;  /* 0x00000029340f7223 */ /* 0x000fe40000000009 */
[C---:B------:R-:W-:Y:S01]  /*5430*/  FFMA R13, R28.reuse, R79, R5 ;  /* 0x0000004f1c0d7223 */ /* 0x040fe20000000005 */
[----:B------:R-:W5:Y:S01]  /*5440*/  LDS.128 R8, [R74.X4+0x70f0] ;  /* 0x0070f0004a087984 */ /* 0x000f620000004c00 */
[----:B------:R-:W-:Y:S02]  /*5450*/  FFMA R55, R28, R7, R55 ;  /* 0x000000071c377223 */ /* 0x000fe40000000037 */
[----:B------:R-:W-:-:S02]  /*5460*/  FFMA R12, R7, R29, R12 ;  /* 0x0000001d070c7223 */ /* 0x000fc4000000000c */
[----:B------:R-:W5:Y:S01]  /*5470*/  LDS.128 R4, [R74.X4+0x80f0] ;  /* 0x0080f0004a047984 */ /* 0x000f620000004c00 */
[----:B------:R-:W-:Y:S01]  /*5480*/  IADD3 R71, R71, 0x1, RZ ;  /* 0x0000000147477810 */ /* 0x000fe20007ffe0ff */
[----:B------:R-:W-:Y:S02]  /*5490*/  FFMA R75, R28, R31, R75 ;  /* 0x0000001f1c4b7223 */ /* 0x000fe4000000004b */
[-C--:B------:R-:W-:Y:S02]  /*54a0*/  FFMA R30, R31, R29.reuse, R30 ;  /* 0x0000001d1f1e7223 */ /* 0x080fe4000000001e */
[-C--:B------:R-:W-:Y:S02]  /*54b0*/  FFMA R34, R35, R29.reuse, R34 ;  /* 0x0000001d23227223 */ /* 0x080fe40000000022 */
[----:B------:R-:W-:Y:S01]  /*54c0*/  FFMA R78, R79, R29, R78 ;  /* 0x0000001d4f4e7223 */ /* 0x000fe2000000004e */
[----:B------:R-:W-:Y:S01]  /*54d0*/  ISETP.GE.U32.AND P0, PT, R71, 0x4, PT ;  /* 0x000000044700780c */ /* 0x000fe20003f06070 */
[----:B0-----:R-:W-:-:S02]  /*54e0*/  FFMA R75, R44, R32, R75 ;  /* 0x000000202c4b7223 */ /* 0x001fc4000000004b */
[-C--:B------:R-:W-:Y:S02]  /*54f0*/  FFMA R30, R44, R33.reuse, R30 ;  /* 0x000000212c1e7223 */ /* 0x080fe4000000001e */
[-C--:B------:R-:W-:Y:S02]  /*5500*/  FFMA R34, R40, R33.reuse, R34 ;  /* 0x0000002128227223 */ /* 0x080fe40000000022 */
[-C--:B-1----:R-:W-:Y:S02]  /*5510*/  FFMA R78, R36, R33.reuse, R78 ;  /* 0x00000021244e7223 */ /* 0x082fe4000000004e */
[----:B--2---:R-:W-:Y:S02]  /*5520*/  FFMA R63, R32, R20, R63 ;  /* 0x00000014203f7223 */ /* 0x004fe4000000003f */
[----:B------:R-:W-:Y:S02]  /*5530*/  FFMA R54, R20, R33, R54 ;  /* 0x0000002114367223 */ /* 0x000fe40000000036 */
[----:B------:R-:W-:-:S02]  /*5540*/  FFMA R13, R32, R36, R13 ;  /* 0x00000024200d7223 */ /* 0x000fc4000000000d */
[----:B---3--:R-:W-:Y:S02]  /*5550*/  FFMA R67, R32, R24, R67 ;  /* 0x0000001820437223 */ /* 0x008fe40000000043 */
[-C--:B------:R-:W-:Y:S02]  /*5560*/  FFMA R58, R24, R33.reuse, R58 ;  /* 0x00000021183a7223 */ /* 0x080fe4000000003a */
[----:B----4-:R-:W-:Y:S02]  /*5570*/  FFMA R61, R32, R16, R61 ;  /* 0x00000010203d7223 */ /* 0x010fe4000000003d */
[-C--:B------:R-:W-:Y:S02]  /*5580*/  FFMA R62, R16, R33.reuse, R62 ;  /* 0x00000021103e7223 */ /* 0x080fe4000000003e */
[----:B-----5:R-:W-:Y:S02]  /*5590*/  FFMA R12, R8, R33, R12 ;  /* 0x00000021080c7223 */ /* 0x020fe4000000000c */
[----:B------:R-:W-:-:S02]  /*55a0*/  FFMA R55, R32, R8, R55 ;  /* 0x0000000820377223 */ /* 0x000fc40000000037 */
[----:B------:R-:W-:Y:S02]  /*55b0*/  FFMA R49, R32, R4, R49 ;  /* 0x0000000420317223 */ /* 0x000fe40000000031 */
[----:B------:R-:W-:Y:S02]  /*55c0*/  FFMA R66, R4, R33, R66 ;  /* 0x0000002104427223 */ /* 0x000fe40000000042 */
[C---:B------:R-:W-:Y:S02]  /*55d0*/  FFMA R63, R52.reuse, R21, R63 ;  /* 0x00000015343f7223 */ /* 0x040fe4000000003f */
        /* <DEDUP_REMOVED lines=9> */
[----:B------:R-:W-:Y:S02]  /*5670*/  FFMA R12, R9, R53, R12 ;  /* 0x00000035090c7223 */ /* 0x000fe4000000000c */
[C---:B------:R-:W-:Y:S02]  /*5680*/  FFMA R13, R52.reuse, R37, R13 ;  /* 0x00000025340d7223 */ /* 0x040fe4000000000d */
[C---:B------:R-:W-:Y:S02]  /*5690*/  FFMA R55, R52.reuse, R9, R55 ;  /* 0x0000000934377223 */ /* 0x040fe40000000037 */
[----:B------:R-:W-:Y:S02]  /*56a0*/  FFMA R49, R52, R5, R49 ;  /* 0x0000000534317223 */ /* 0x000fe40000000031 */
[----:B------:R-:W-:Y:S02]  /*56b0*/  FFMA R66, R5, R53, R66 ;  /* 0x0000003505427223 */ /* 0x000fe40000000042 */
[----:B------:R-:W-:-:S02]  /*56c0*/  FFMA R15, R50, R42, R15 ;  /* 0x0000002a320f7223 */ /* 0x000fc4000000000f */
[C---:B------:R-:W-:Y:S02]  /*56d0*/  FFMA R63, R50.reuse, R22, R63 ;  /* 0x00000016323f7223 */ /* 0x040fe4000000003f */
[C---:B------:R-:W-:Y:S02]  /*56e0*/  FFMA R67, R50.reuse, R26, R67 ;  /* 0x0000001a32437223 */ /* 0x040fe40000000043 */
[C---:B------:R-:W-:Y:S02]  /*56f0*/  FFMA R61, R50.reuse, R18, R61 ;  /* 0x00000012323d7223 */ /* 0x040fe4000000003d */
[----:B------:R-:W-:Y:S02]  /*5700*/  FFMA R75, R50, R46, R75 ;  /* 0x0000002e324b7223 */ /* 0x000fe4000000004b */
[-C--:B------:R-:W-:Y:S02]  /*5710*/  FFMA R30, R46, R51.reuse, R30 ;  /* 0x000000332e1e7223 */ /* 0x080fe4000000001e */
[----:B------:R-:W-:-:S02]  /*5720*/  FFMA R34, R42, R51, R34 ;  /* 0x000000332a227223 */ /* 0x000fc40000000022 */
[-C--:B------:R-:W-:Y:S02]  /*5730*/  FFMA R78, R38, R51.reuse, R78 ;  /* 0x00000033264e7223 */ /* 0x080fe4000000004e */
[-C--:B------:R-:W-:Y:S02]  /*5740*/  FFMA R54, R22, R51.reuse, R54 ;  /* 0x0000003316367223 */ /* 0x080fe40000000036 */
[-C--:B------:R-:W-:Y:S02]  /*5750*/  FFMA R58, R26, R51.reuse, R58 ;  /* 0x000000331a3a7223 */ /* 0x080fe4000000003a */
[-C--:B------:R-:W-:Y:S02]  /*5760*/  FFMA R62, R18, R51.reuse, R62 ;  /* 0x00000033123e7223 */ /* 0x080fe4000000003e */
[----:B------:R-:W-:Y:S02]  /*5770*/  FFMA R12, R10, R51, R12 ;  /* 0x000000330a0c7223 */ /* 0x000fe4000000000c */
[----:B------:R-:W-:-:S02]  /*5780*/  FFMA R13, R50, R38, R13 ;  /* 0x00000026320d7223 */ /* 0x000fc4000000000d */
[C---:B------:R-:W-:Y:S02]  /*5790*/  FFMA R55, R50.reuse, R10, R55 ;  /* 0x0000000a32377223 */ /* 0x040fe40000000037 */
[----:B------:R-:W-:Y:S02]  /*57a0*/  FFMA R49, R50, R6, R49 ;  /* 0x0000000632317223 */ /* 0x000fe40000000031 */
[----:B------:R-:W-:Y:S02]  /*57b0*/  FFMA R66, R6, R51, R66 ;  /* 0x0000003306427223 */ /* 0x000fe40000000042 */
        /* <DEDUP_REMOVED lines=12> */
[C---:B------:R-:W-:Y:S02]  /*5880*/  FFMA R13, R64.reuse, R39, R13 ;  /* 0x00000027400d7223 */ /* 0x040fe4000000000d */
[C---:B------:R-:W-:Y:S02]  /*5890*/  FFMA R5, R64.reuse, R11, R55 ;  /* 0x0000000b40057223 */ /* 0x040fe40000000037 */
[----:B------:R-:W-:-:S02]  /*58a0*/  FFMA R75, R64, R7, R49 ;  /* 0x00000007404b7223 */ /* 0x000fc40000000031 */
[----:B------:R-:W-:Y:S01]  /*58b0*/  FFMA R65, R7, R65, R66 ;  /* 0x0000004107417223 */ /* 0x000fe20000000042 */
[----:B------:R-:W-:Y:S01]  /*58c0*/  @P0 CALL.REL.NOINC `(.L_x_0) ;  /* 0x0000001000000944 */ /* 0x000fe20003c00000 */
[----:B------:R-:W-:Y:S05]  /*58d0*/  BRA `(.L_x_1) ;  /* 0xffffa9c000007947 */ /* 0x000fea000383ffff */
.L_x_0:
[----:B------:R-:W-:Y:S02]  /*58e0*/  SHF.R.S32.HI R7, RZ, 0x3, R0 ;  /* 0x00000003ff077819 */ /* 0x000fe40000011400 */
[----:B------:R-:W-:Y:S02]  /*58f0*/  LOP3.LUT R69, R69, 0x2, RZ, 0xc0, !PT ;  /* 0x0000000245457812 */ /* 0x000fe400078ec0ff */
[----:B------:R-:W-:Y:S02]  /*5900*/  LEA R2, R2, R7, 0x7 ;  /* 0x0000000702027211 */ /* 0x000fe400078e38ff */
[----:B------:R-:W-:Y:S02]  /*5910*/  LOP3.LUT R0, R0, 0x6, RZ, 0xc0, !PT ;  /* 0x0000000600007812 */ /* 0x000fe400078ec0ff */
[----:B------:R-:W-:Y:S01]  /*5920*/  FMNMX R59, RZ, R59, !PT ;  /* 0x0000003bff3b7209 */ /* 0x000fe20007800000 */
[----:B------:R-:W-:Y:S01]  /*5930*/  IMAD R2, R2, 0xc4, R3 ;  /* 0x000000c402027824 */ /* 0x000fe200078e0203 */
[----:B------:R-:W-:-:S02]  /*5940*/  SHF.R.U32.HI R0, RZ, 0x1, R0 ;  /* 0x00000001ff007819 */ /* 0x000fc40000011600 */
[----:B------:R-:W-:Y:S02]  /*5950*/  FMNMX R29, RZ, R29, !PT ;  /* 0x0000001dff1d7209 */ /* 0x000fe40007800000 */
[----:B------:R-:W-:Y:S02]  /*5960*/  LEA R69, R2, R69, 0x2 ;  /* 0x0000004502457211 */ /* 0x000fe400078e10ff */
[----:B------:R-:W-:Y:S02]  /*5970*/  FMNMX R13, RZ, R13, !PT ;  /* 0x0000000dff0d7209 */ /* 0x000fe40007800000 */
[----:B------:R-:W-:Y:S01]  /*5980*/  FMNMX R21, RZ, R21, !PT ;  /* 0x00000015ff157209 */ /* 0x000fe20007800000 */
[----:B------:R-:W-:Y:S01]  /*5990*/  IMAD R69, R68, 0x70, R69 ;  /* 0x0000007044457824 */ /* 0x000fe200078e0245 */
[----:B------:R-:W-:Y:S02]  /*59a0*/  FMNMX R17, RZ, R17, !PT ;  /* 0x00000011ff117209 */ /* 0x000fe40007800000 */
[----:B------:R-:W-:Y:S01]  /*59b0*/  FMNMX R25, RZ, R25, !PT ;  /* 0x00000019ff197209 */ /* 0x000fe20007800000 */
[----:B------:R-:W-:Y:S01]  /*59c0*/  IMAD R0, R0, 0x1c, R69 ;  /* 0x0000001c00007824 */ /* 0x000fe200078e0245 */
[----:B------:R-:W-:-:S02]  /*59d0*/  FMNMX R5, RZ, R5, !PT ;  /* 0x00000005ff057209 */ /* 0x000fc40007800000 */
[----:B------:R-:W-:Y:S01]  /*59e0*/  FMNMX R75, RZ, R75, !PT ;  /* 0x0000004bff4b7209 */ /* 0x000fe20007800000 */
[----:B------:R-:W-:Y:S01]  /*59f0*/  IMAD.WIDE R2, R0, R73, c[0x0][0x170] ;  /* 0x00005c0000027625 */ /* 0x000fe200078e0249 */
[----:B------:R-:W-:Y:S02]  /*5a00*/  FMNMX R57, RZ, R57, !PT ;  /* 0x00000039ff397209 */ /* 0x000fe40007800000 */
[----:B------:R-:W-:Y:S02]  /*5a10*/  FMNMX R31, RZ, R31, !PT ;  /* 0x0000001fff1f7209 */ /* 0x000fe40007800000 */
[----:B------:R-:W-:Y:S01]  /*5a20*/  FMNMX R15, RZ, R15, !PT ;  /* 0x0000000fff0f7209 */ /* 0x000fe20007800000 */
[----:B------:R-:W-:Y:S01]  /*5a30*/  STG.E [R2.64], R59 ;  /* 0x0000003b02007986 */ /* 0x000fe2000c101904 */
[----:B------:R-:W-:Y:S02]  /*5a40*/  FMNMX R23, RZ, R23, !PT ;  /* 0x00000017ff177209 */ /* 0x000fe40007800000 */
[----:B------:R-:W-:Y:S01]  /*5a50*/  FMNMX R27, RZ, R27, !PT ;  /* 0x0000001bff1b7209 */ /* 0x000fe20007800000 */
[----:B------:R-:W-:Y:S01]  /*5a60*/  STG.E [R2.64+0xc400], R29 ;  /* 0x00c4001d02007986 */ /* 0x000fe2000c101904 */
[----:B------:R-:W-:-:S02]  /*5a70*/  FMNMX R19, RZ, R19, !PT ;  /* 0x00000013ff137209 */ /* 0x000fc40007800000 */
[----:B------:R-:W-:Y:S01]  /*5a80*/  FMNMX R67, RZ, R67, !PT ;  /* 0x00000043ff437209 */ /* 0x000fe20007800000 */
[----:B------:R-:W-:Y:S01]  /*5a90*/  STG.E [R2.64+0x18800], R13 ;  /* 0x0188000d02007986 */ /* 0x000fe2000c101904 */
[----:B------:R-:W-:-:S03]  /*5aa0*/  FMNMX R65, RZ, R65, !PT ;  /* 0x00000041ff417209 */ /* 0x000fc60007800000 */
[----:B------:R-:W-:Y:S04]  /*5ab0*/  STG.E [R2.64+0x24c00], R21 ;  /* 0x024c001502007986 */ /* 0x000fe8000c101904 */
        /* <DEDUP_REMOVED lines=11> */
[----:B------:R-:W-:Y:S01]  /*5b70*/  STG.E [R2.64+0x55c04], R65 ;  /* 0x055c044102007986 */ /* 0x000fe2000c101904 */
[----:B------:R-:W-:Y:S05]  /*5b80*/  EXIT ;  /* 0x000000000000794d */ /* 0x000fea0003800000 */
.L_x_2:
[----:B------:R-:W-:-:S00]  /*5b90*/  BRA `(.L_x_2) ;  /* 0xfffffff000007947 */ /* 0x000fc0000383ffff */
[----:B------:R-:W-:-:S00]  /*5ba0*/  NOP ;  /* 0x0000000000007918 */ /* 0x000fc00000000000 */
        /* <DEDUP_REMOVED lines=13> */
.L_x_3:


//--------------------- .nv.shared.candidate5     --------------------------
	.section	.nv.shared.candidate5,"aw",@nobits
	.align	4
.nv.shared.candidate5:
	.zero		36864
